//
// Generated by NVIDIA NVVM Compiler
//
// Compiler Build ID: CL-36424714
// Cuda compilation tools, release 13.0, V13.0.88
// Based on NVVM 20.0.0
//

.version 9.0
.target sm_100
.address_size 64

	// .globl	_Z21calculate_counts_cudaiiiPjPiS0_PfS1_
// _ZZ20estimate_result_cudaPfPjifS_E5cache has been demoted

.visible .entry _Z21calculate_counts_cudaiiiPjPiS0_PfS1_(
	.param .u32 _Z21calculate_counts_cudaiiiPjPiS0_PfS1__param_0,
	.param .u32 _Z21calculate_counts_cudaiiiPjPiS0_PfS1__param_1,
	.param .u32 _Z21calculate_counts_cudaiiiPjPiS0_PfS1__param_2,
	.param .u64 .ptr .align 1 _Z21calculate_counts_cudaiiiPjPiS0_PfS1__param_3,
	.param .u64 .ptr .align 1 _Z21calculate_counts_cudaiiiPjPiS0_PfS1__param_4,
	.param .u64 .ptr .align 1 _Z21calculate_counts_cudaiiiPjPiS0_PfS1__param_5,
	.param .u64 .ptr .align 1 _Z21calculate_counts_cudaiiiPjPiS0_PfS1__param_6,
	.param .u64 .ptr .align 1 _Z21calculate_counts_cudaiiiPjPiS0_PfS1__param_7
)
{
	.reg .pred 	%p<7>;
	.reg .b32 	%r<31>;
	.reg .b32 	%f<16>;
	.reg .b64 	%rd<21>;
	.reg .b64 	%fd<6>;

	ld.param.u32 	%r12, [_Z21calculate_counts_cudaiiiPjPiS0_PfS1__param_0];
	ld.param.u32 	%r13, [_Z21calculate_counts_cudaiiiPjPiS0_PfS1__param_1];
	ld.param.u32 	%r14, [_Z21calculate_counts_cudaiiiPjPiS0_PfS1__param_2];
	ld.param.u64 	%rd6, [_Z21calculate_counts_cudaiiiPjPiS0_PfS1__param_3];
	ld.param.u64 	%rd7, [_Z21calculate_counts_cudaiiiPjPiS0_PfS1__param_4];
	ld.param.u64 	%rd8, [_Z21calculate_counts_cudaiiiPjPiS0_PfS1__param_5];
	ld.param.u64 	%rd9, [_Z21calculate_counts_cudaiiiPjPiS0_PfS1__param_6];
	ld.param.u64 	%rd10, [_Z21calculate_counts_cudaiiiPjPiS0_PfS1__param_7];
	mov.u32 	%r15, %ctaid.x;
	mov.u32 	%r1, %ntid.x;
	mov.u32 	%r16, %tid.x;
	mad.lo.s32 	%r26, %r15, %r1, %r16;
	setp.ge.s32 	%p1, %r26, %r12;
	@%p1 bra 	$L__BB0_7;
	mov.u32 	%r17, %nctaid.x;
	mul.lo.s32 	%r3, %r17, %r1;
	cvta.to.global.u64 	%rd1, %rd9;
	cvta.to.global.u64 	%rd2, %rd10;
	cvta.to.global.u64 	%rd3, %rd7;
	cvta.to.global.u64 	%rd4, %rd8;
	cvta.to.global.u64 	%rd5, %rd6;
$L__BB0_2:
	mul.wide.s32 	%rd11, %r26, 4;
	add.s64 	%rd12, %rd1, %rd11;
	ld.global.f32 	%f1, [%rd12];
	add.s64 	%rd13, %rd2, %rd11;
	ld.global.f32 	%f9, [%rd13];
	add.s64 	%rd14, %rd3, %rd11;
	ld.global.u32 	%r19, [%rd14];
	add.s64 	%rd15, %rd4, %rd11;
	ld.global.u32 	%r20, [%rd15];
	cvt.rn.f32.s32 	%f2, %r19;
	cos.approx.f32 	%f3, %f9;
	cvt.rn.f32.s32 	%f4, %r20;
	sin.approx.f32 	%f5, %f9;
	cvt.f64.f32 	%fd2, %f1;
	mul.f64 	%fd3, %fd2, 0d3FF8000000000000;
	rcp.rn.f64 	%fd1, %fd3;
	mov.f32 	%f15, 0f00000000;
	mov.b32 	%r29, -1;
	mov.u32 	%r30, %r29;
$L__BB0_3:
	mul.f32 	%f10, %f15, %f3;
	fma.rn.f32 	%f11, %f1, %f10, %f2;
	cvt.rzi.s32.f32 	%r7, %f11;
	mul.f32 	%f12, %f15, %f5;
	mul.f32 	%f13, %f1, %f12;
	sub.f32 	%f14, %f4, %f13;
	cvt.rzi.s32.f32 	%r21, %f14;
	setp.eq.s32 	%p2, %r7, %r29;
	setp.eq.s32 	%p3, %r21, %r30;
	and.pred  	%p4, %p2, %p3;
	@%p4 bra 	$L__BB0_5;
	rem.s32 	%r22, %r21, %r14;
	mul.lo.s32 	%r23, %r22, %r13;
	cvt.s64.s32 	%rd16, %r23;
	rem.s32 	%r24, %r7, %r13;
	cvt.s64.s32 	%rd17, %r24;
	add.s64 	%rd18, %rd16, %rd17;
	shl.b64 	%rd19, %rd18, 2;
	add.s64 	%rd20, %rd5, %rd19;
	atom.global.inc.u32 	%r25, [%rd20], 99999;
	mov.u32 	%r29, %r7;
	mov.u32 	%r30, %r21;
$L__BB0_5:
	cvt.f64.f32 	%fd4, %f15;
	add.f64 	%fd5, %fd1, %fd4;
	cvt.rn.f32.f64 	%f15, %fd5;
	setp.le.f32 	%p5, %f15, 0f3F800000;
	@%p5 bra 	$L__BB0_3;
	add.s32 	%r26, %r26, %r3;
	setp.lt.s32 	%p6, %r26, %r12;
	@%p6 bra 	$L__BB0_2;
$L__BB0_7:
	ret;

}
	// .globl	_Z7fillOnePfi
.visible .entry _Z7fillOnePfi(
	.param .u64 .ptr .align 1 _Z7fillOnePfi_param_0,
	.param .u32 _Z7fillOnePfi_param_1
)
{
	.reg .pred 	%p<3>;
	.reg .b32 	%r<12>;
	.reg .b64 	%rd<5>;

	ld.param.u64 	%rd2, [_Z7fillOnePfi_param_0];
	ld.param.u32 	%r6, [_Z7fillOnePfi_param_1];
	mov.u32 	%r7, %ctaid.x;
	mov.u32 	%r1, %ntid.x;
	mov.u32 	%r8, %tid.x;
	mad.lo.s32 	%r11, %r7, %r1, %r8;
	setp.ge.s32 	%p1, %r11, %r6;
	@%p1 bra 	$L__BB1_3;
	mov.u32 	%r9, %nctaid.x;
	mul.lo.s32 	%r3, %r9, %r1;
	cvta.to.global.u64 	%rd1, %rd2;
$L__BB1_2:
	mul.wide.s32 	%rd3, %r11, 4;
	add.s64 	%rd4, %rd1, %rd3;
	mov.b32 	%r10, 1065353216;
	st.global.u32 	[%rd4], %r10;
	add.s32 	%r11, %r11, %r3;
	setp.lt.s32 	%p2, %r11, %r6;
	@%p2 bra 	$L__BB1_2;
$L__BB1_3:
	ret;

}
	// .globl	_Z20estimate_result_cudaPfPjifS_
.visible .entry _Z20estimate_result_cudaPfPjifS_(
	.param .u64 .ptr .align 1 _Z20estimate_result_cudaPfPjifS__param_0,
	.param .u64 .ptr .align 1 _Z20estimate_result_cudaPfPjifS__param_1,
	.param .u32 _Z20estimate_result_cudaPfPjifS__param_2,
	.param .f32 _Z20estimate_result_cudaPfPjifS__param_3,
	.param .u64 .ptr .align 1 _Z20estimate_result_cudaPfPjifS__param_4
)
{
	.reg .pred 	%p<40>;
	.reg .b32 	%r<42>;
	.reg .b32 	%f<132>;
	.reg .b64 	%rd<15>;
	// demoted variable
	.shared .align 4 .b8 _ZZ20estimate_result_cudaPfPjifS_E5cache[384];
	ld.param.u64 	%rd4, [_Z20estimate_result_cudaPfPjifS__param_0];
	ld.param.u64 	%rd5, [_Z20estimate_result_cudaPfPjifS__param_1];
	ld.param.u32 	%r13, [_Z20estimate_result_cudaPfPjifS__param_2];
	ld.param.f32 	%f26, [_Z20estimate_result_cudaPfPjifS__param_3];
	ld.param.u64 	%rd3, [_Z20estimate_result_cudaPfPjifS__param_4];
	cvta.to.global.u64 	%rd1, %rd5;
	cvta.to.global.u64 	%rd2, %rd4;
	mov.u32 	%r1, %ctaid.x;
	mov.u32 	%r41, %ntid.x;
	mov.u32 	%r3, %tid.x;
	mad.lo.s32 	%r39, %r1, %r41, %r3;
	setp.ge.s32 	%p2, %r39, %r13;
	mov.f32 	%f131, 0f00000000;
	@%p2 bra 	$L__BB2_18;
	abs.f32 	%f28, %f26;
	setp.lt.f32 	%p3, %f28, 0f00800000;
	mul.f32 	%f29, %f28, 0f4B800000;
	selp.f32 	%f30, %f29, %f28, %p3;
	selp.f32 	%f31, 0fC1C00000, 0f00000000, %p3;
	mov.b32 	%r14, %f30;
	add.s32 	%r15, %r14, -1060439283;
	and.b32  	%r16, %r15, -8388608;
	sub.s32 	%r17, %r14, %r16;
	mov.b32 	%f32, %r17;
	cvt.rn.f32.s32 	%f33, %r16;
	fma.rn.f32 	%f34, %f33, 0f34000000, %f31;
	add.f32 	%f35, %f32, 0fBF800000;
	add.f32 	%f36, %f32, 0f3F800000;
	rcp.approx.ftz.f32 	%f37, %f36;
	add.f32 	%f38, %f35, %f35;
	mul.f32 	%f39, %f38, %f37;
	mul.f32 	%f40, %f39, %f39;
	sub.f32 	%f41, %f35, %f39;
	add.f32 	%f42, %f41, %f41;
	neg.f32 	%f43, %f39;
	fma.rn.f32 	%f44, %f43, %f35, %f42;
	mul.rn.f32 	%f45, %f37, %f44;
	fma.rn.f32 	%f46, %f40, 0f3A2C32E4, 0f3B52E7DB;
	fma.rn.f32 	%f47, %f46, %f40, 0f3C93BB73;
	fma.rn.f32 	%f48, %f47, %f40, 0f3DF6384F;
	mul.rn.f32 	%f49, %f48, %f40;
	fma.rn.f32 	%f50, %f39, 0f3FB8AA3B, %f34;
	sub.f32 	%f51, %f34, %f50;
	fma.rn.f32 	%f52, %f39, 0f3FB8AA3B, %f51;
	fma.rn.f32 	%f53, %f45, 0f3FB8AA3B, %f52;
	fma.rn.f32 	%f54, %f39, 0f32A55E34, %f53;
	mul.f32 	%f55, %f49, 0f40400000;
	fma.rn.f32 	%f56, %f55, %f45, %f54;
	fma.rn.f32 	%f57, %f49, %f39, %f56;
	add.rn.f32 	%f2, %f50, %f57;
	neg.f32 	%f58, %f50;
	add.rn.f32 	%f59, %f2, %f58;
	neg.f32 	%f60, %f59;
	add.rn.f32 	%f3, %f57, %f60;
	setp.eq.f32 	%p4, %f26, 0f00000000;
	setp.eq.f32 	%p5, %f28, 0f7F800000;
	or.pred  	%p1, %p4, %p5;
	setp.lt.f32 	%p6, %f26, 0f00000000;
	add.f32 	%f4, %f26, %f26;
	mov.b32 	%r18, %f4;
	and.b32  	%r19, %r18, 2147483647;
	mov.b32 	%f5, %r19;
	mov.u32 	%r20, %nctaid.x;
	mul.lo.s32 	%r5, %r20, %r41;
	mov.f32 	%f131, 0f00000000;
	@%p6 bra 	$L__BB2_6;
	not.pred 	%p13, %p1;
$L__BB2_3:
	setp.eq.f32 	%p7, %f26, 0f3F800000;
	mul.wide.s32 	%rd6, %r39, 4;
	add.s64 	%rd7, %rd2, %rd6;
	ld.global.f32 	%f17, [%rd7];
	add.s64 	%rd8, %rd1, %rd6;
	ld.global.u32 	%r21, [%rd8];
	cvt.rn.f32.u32 	%f18, %r21;
	setp.eq.s32 	%p8, %r21, 0;
	or.pred  	%p9, %p7, %p8;
	mov.f32 	%f130, 0f3F800000;
	@%p9 bra 	$L__BB2_17;
	setp.num.f32 	%p10, %f28, %f28;
	abs.f32 	%f63, %f18;
	setp.num.f32 	%p11, %f63, %f63;
	and.pred  	%p12, %p10, %p11;
	@%p12 bra 	$L__BB2_14;
	add.rn.f32 	%f130, %f26, %f18;
	bra.uni 	$L__BB2_17;
$L__BB2_6:
	setp.eq.f32 	%p21, %f26, 0f3F800000;
	mul.wide.s32 	%rd9, %r39, 4;
	add.s64 	%rd10, %rd2, %rd9;
	ld.global.f32 	%f7, [%rd10];
	add.s64 	%rd11, %rd1, %rd9;
	ld.global.u32 	%r28, [%rd11];
	cvt.rn.f32.u32 	%f8, %r28;
	mul.f32 	%f94, %f8, 0f3F000000;
	cvt.rzi.f32.f32 	%f95, %f94;
	add.f32 	%f96, %f95, %f95;
	sub.f32 	%f97, %f8, %f96;
	abs.f32 	%f9, %f97;
	setp.eq.s32 	%p22, %r28, 0;
	or.pred  	%p23, %p21, %p22;
	mov.f32 	%f128, 0f3F800000;
	@%p23 bra 	$L__BB2_13;
	setp.nan.f32 	%p24, %f28, %f28;
	abs.f32 	%f98, %f8;
	setp.nan.f32 	%p25, %f98, %f98;
	or.pred  	%p26, %p24, %p25;
	@%p26 bra 	$L__BB2_12;
	@%p1 bra 	$L__BB2_11;
	setp.eq.f32 	%p27, %f26, 0fBF800000;
	setp.eq.f32 	%p28, %f98, 0f7F800000;
	and.pred  	%p29, %p27, %p28;
	@%p29 bra 	$L__BB2_13;
	mul.rn.f32 	%f100, %f2, %f8;
	cvt.rni.f32.f32 	%f101, %f100;
	sub.f32 	%f102, %f100, %f101;
	neg.f32 	%f103, %f100;
	fma.rn.f32 	%f104, %f2, %f8, %f103;
	fma.rn.f32 	%f105, %f3, %f8, %f104;
	add.f32 	%f106, %f102, %f105;
	setp.gt.f32 	%p30, %f101, 0f00000000;
	selp.b32 	%r30, 0, -2097152000, %p30;
	setp.lt.f32 	%p31, %f100, 0f00000000;
	selp.f32 	%f107, 0f00000000, 0f7F800000, %p31;
	abs.f32 	%f108, %f100;
	setp.gt.f32 	%p32, %f108, 0f43180000;
	cvt.rzi.s32.f32 	%r31, %f101;
	shl.b32 	%r32, %r31, 23;
	sub.s32 	%r33, %r32, %r30;
	mov.b32 	%f109, %r33;
	add.s32 	%r34, %r30, 2130706432;
	mov.b32 	%f110, %r34;
	fma.rn.f32 	%f111, %f106, 0f391FCB8E, 0f3AAF85ED;
	fma.rn.f32 	%f112, %f111, %f106, 0f3C1D9856;
	fma.rn.f32 	%f113, %f112, %f106, 0f3D6357BB;
	fma.rn.f32 	%f114, %f113, %f106, 0f3E75FDEC;
	fma.rn.f32 	%f115, %f114, %f106, 0f3F317218;
	fma.rn.f32 	%f116, %f115, %f106, 0f3F800000;
	mul.f32 	%f117, %f116, %f110;
	mul.f32 	%f118, %f117, %f109;
	selp.f32 	%f119, %f107, %f118, %p32;
	setp.neu.f32 	%p33, %f9, 0f3F800000;
	neg.f32 	%f120, %f119;
	selp.f32 	%f128, %f119, %f120, %p33;
	bra.uni 	$L__BB2_13;
$L__BB2_11:
	setp.neu.f32 	%p34, %f9, 0f3F800000;
	selp.f32 	%f128, %f5, %f4, %p34;
	bra.uni 	$L__BB2_13;
$L__BB2_12:
	add.rn.f32 	%f128, %f26, %f8;
$L__BB2_13:
	sub.f32 	%f121, %f7, %f128;
	abs.f32 	%f122, %f121;
	add.f32 	%f131, %f131, %f122;
	add.s32 	%r39, %r39, %r5;
	setp.lt.s32 	%p35, %r39, %r13;
	@%p35 bra 	$L__BB2_6;
	bra.uni 	$L__BB2_18;
$L__BB2_14:
	@%p13 bra 	$L__BB2_16;
	mul.f32 	%f85, %f18, 0f3F000000;
	cvt.rzi.f32.f32 	%f86, %f85;
	add.f32 	%f87, %f86, %f86;
	sub.f32 	%f88, %f18, %f87;
	abs.f32 	%f89, %f88;
	setp.neu.f32 	%p19, %f89, 0f3F800000;
	selp.f32 	%f130, %f5, %f4, %p19;
	bra.uni 	$L__BB2_17;
$L__BB2_16:
	mul.rn.f32 	%f64, %f2, %f18;
	cvt.rni.f32.f32 	%f65, %f64;
	sub.f32 	%f66, %f64, %f65;
	neg.f32 	%f67, %f64;
	fma.rn.f32 	%f68, %f2, %f18, %f67;
	fma.rn.f32 	%f69, %f3, %f18, %f68;
	add.f32 	%f70, %f66, %f69;
	setp.gt.f32 	%p14, %f65, 0f00000000;
	selp.b32 	%r23, 0, -2097152000, %p14;
	setp.eq.f32 	%p15, %f26, 0fBF800000;
	setp.eq.f32 	%p16, %f63, 0f7F800000;
	setp.lt.f32 	%p17, %f64, 0f00000000;
	selp.f32 	%f71, 0f00000000, 0f7F800000, %p17;
	abs.f32 	%f72, %f64;
	setp.gt.f32 	%p18, %f72, 0f43180000;
	cvt.rzi.s32.f32 	%r24, %f65;
	shl.b32 	%r25, %r24, 23;
	sub.s32 	%r26, %r25, %r23;
	mov.b32 	%f73, %r26;
	add.s32 	%r27, %r23, 2130706432;
	mov.b32 	%f74, %r27;
	fma.rn.f32 	%f75, %f70, 0f391FCB8E, 0f3AAF85ED;
	fma.rn.f32 	%f76, %f75, %f70, 0f3C1D9856;
	fma.rn.f32 	%f77, %f76, %f70, 0f3D6357BB;
	fma.rn.f32 	%f78, %f77, %f70, 0f3E75FDEC;
	fma.rn.f32 	%f79, %f78, %f70, 0f3F317218;
	fma.rn.f32 	%f80, %f79, %f70, 0f3F800000;
	mul.f32 	%f81, %f80, %f74;
	mul.f32 	%f82, %f81, %f73;
	selp.f32 	%f83, %f71, %f82, %p18;
	selp.f32 	%f84, 0f3F800000, %f83, %p16;
	selp.f32 	%f130, %f84, %f83, %p15;
$L__BB2_17:
	sub.f32 	%f90, %f17, %f130;
	abs.f32 	%f91, %f90;
	add.f32 	%f131, %f131, %f91;
	add.s32 	%r39, %r39, %r5;
	setp.lt.s32 	%p20, %r39, %r13;
	@%p20 bra 	$L__BB2_3;
$L__BB2_18:
	shl.b32 	%r35, %r3, 2;
	mov.u32 	%r36, _ZZ20estimate_result_cudaPfPjifS_E5cache;
	add.s32 	%r10, %r36, %r35;
	st.shared.f32 	[%r10], %f131;
	bar.sync 	0;
	setp.lt.u32 	%p36, %r41, 2;
	@%p36 bra 	$L__BB2_22;
$L__BB2_19:
	shr.u32 	%r12, %r41, 1;
	setp.ge.u32 	%p37, %r3, %r12;
	@%p37 bra 	$L__BB2_21;
	shl.b32 	%r37, %r12, 2;
	add.s32 	%r38, %r10, %r37;
	ld.shared.f32 	%f123, [%r38];
	ld.shared.f32 	%f124, [%r10];
	add.f32 	%f125, %f123, %f124;
	st.shared.f32 	[%r10], %f125;
$L__BB2_21:
	bar.sync 	0;
	setp.gt.u32 	%p38, %r41, 3;
	mov.u32 	%r41, %r12;
	@%p38 bra 	$L__BB2_19;
$L__BB2_22:
	setp.ne.s32 	%p39, %r3, 0;
	@%p39 bra 	$L__BB2_24;
	ld.shared.f32 	%f126, [_ZZ20estimate_result_cudaPfPjifS_E5cache];
	cvta.to.global.u64 	%rd12, %rd3;
	mul.wide.u32 	%rd13, %r1, 4;
	add.s64 	%rd14, %rd12, %rd13;
	st.global.f32 	[%rd14], %f126;
$L__BB2_24:
	ret;

}
	// .globl	_Z16draw_result_cudaPjifPf
.visible .entry _Z16draw_result_cudaPjifPf(
	.param .u64 .ptr .align 1 _Z16draw_result_cudaPjifPf_param_0,
	.param .u32 _Z16draw_result_cudaPjifPf_param_1,
	.param .f32 _Z16draw_result_cudaPjifPf_param_2,
	.param .u64 .ptr .align 1 _Z16draw_result_cudaPjifPf_param_3
)
{
	.reg .pred 	%p<36>;
	.reg .b32 	%r<34>;
	.reg .b32 	%f<111>;
	.reg .b64 	%rd<13>;

	ld.param.u64 	%rd3, [_Z16draw_result_cudaPjifPf_param_0];
	ld.param.u32 	%r8, [_Z16draw_result_cudaPjifPf_param_1];
	ld.param.f32 	%f19, [_Z16draw_result_cudaPjifPf_param_2];
	ld.param.u64 	%rd4, [_Z16draw_result_cudaPjifPf_param_3];
	cvta.to.global.u64 	%rd1, %rd4;
	cvta.to.global.u64 	%rd2, %rd3;
	mov.u32 	%r9, %ctaid.x;
	mov.u32 	%r1, %ntid.x;
	mov.u32 	%r10, %tid.x;
	mad.lo.s32 	%r32, %r9, %r1, %r10;
	setp.ge.s32 	%p2, %r32, %r8;
	@%p2 bra 	$L__BB3_17;
	abs.f32 	%f20, %f19;
	setp.lt.f32 	%p3, %f20, 0f00800000;
	mul.f32 	%f21, %f20, 0f4B800000;
	selp.f32 	%f22, %f21, %f20, %p3;
	selp.f32 	%f23, 0fC1C00000, 0f00000000, %p3;
	mov.b32 	%r11, %f22;
	add.s32 	%r12, %r11, -1060439283;
	and.b32  	%r13, %r12, -8388608;
	sub.s32 	%r14, %r11, %r13;
	mov.b32 	%f24, %r14;
	cvt.rn.f32.s32 	%f25, %r13;
	fma.rn.f32 	%f26, %f25, 0f34000000, %f23;
	add.f32 	%f27, %f24, 0fBF800000;
	add.f32 	%f28, %f24, 0f3F800000;
	rcp.approx.ftz.f32 	%f29, %f28;
	add.f32 	%f30, %f27, %f27;
	mul.f32 	%f31, %f30, %f29;
	mul.f32 	%f32, %f31, %f31;
	sub.f32 	%f33, %f27, %f31;
	add.f32 	%f34, %f33, %f33;
	neg.f32 	%f35, %f31;
	fma.rn.f32 	%f36, %f35, %f27, %f34;
	mul.rn.f32 	%f37, %f29, %f36;
	fma.rn.f32 	%f38, %f32, 0f3A2C32E4, 0f3B52E7DB;
	fma.rn.f32 	%f39, %f38, %f32, 0f3C93BB73;
	fma.rn.f32 	%f40, %f39, %f32, 0f3DF6384F;
	mul.rn.f32 	%f41, %f40, %f32;
	fma.rn.f32 	%f42, %f31, 0f3FB8AA3B, %f26;
	sub.f32 	%f43, %f26, %f42;
	fma.rn.f32 	%f44, %f31, 0f3FB8AA3B, %f43;
	fma.rn.f32 	%f45, %f37, 0f3FB8AA3B, %f44;
	fma.rn.f32 	%f46, %f31, 0f32A55E34, %f45;
	mul.f32 	%f47, %f41, 0f40400000;
	fma.rn.f32 	%f48, %f47, %f37, %f46;
	fma.rn.f32 	%f49, %f41, %f31, %f48;
	add.rn.f32 	%f2, %f42, %f49;
	neg.f32 	%f50, %f42;
	add.rn.f32 	%f51, %f2, %f50;
	neg.f32 	%f52, %f51;
	add.rn.f32 	%f3, %f49, %f52;
	setp.eq.f32 	%p4, %f19, 0f00000000;
	setp.eq.f32 	%p5, %f20, 0f7F800000;
	or.pred  	%p1, %p4, %p5;
	setp.lt.f32 	%p6, %f19, 0f00000000;
	add.f32 	%f4, %f19, %f19;
	mov.b32 	%r15, %f4;
	and.b32  	%r16, %r15, 2147483647;
	mov.b32 	%f5, %r16;
	mov.u32 	%r17, %nctaid.x;
	mul.lo.s32 	%r3, %r17, %r1;
	@%p6 bra 	$L__BB3_2;
	bra.uni 	$L__BB3_10;
$L__BB3_2:
	setp.eq.f32 	%p21, %f19, 0f3F800000;
	mul.wide.s32 	%rd9, %r32, 4;
	add.s64 	%rd10, %rd2, %rd9;
	ld.global.u32 	%r25, [%rd10];
	cvt.rn.f32.u32 	%f6, %r25;
	mul.f32 	%f82, %f6, 0f3F000000;
	cvt.rzi.f32.f32 	%f83, %f82;
	add.f32 	%f84, %f83, %f83;
	sub.f32 	%f85, %f6, %f84;
	abs.f32 	%f7, %f85;
	setp.eq.s32 	%p22, %r25, 0;
	or.pred  	%p23, %p21, %p22;
	mov.f32 	%f109, 0f3F800000;
	@%p23 bra 	$L__BB3_9;
	setp.nan.f32 	%p24, %f20, %f20;
	abs.f32 	%f86, %f6;
	setp.nan.f32 	%p25, %f86, %f86;
	or.pred  	%p26, %p24, %p25;
	@%p26 bra 	$L__BB3_8;
	@%p1 bra 	$L__BB3_7;
	setp.eq.f32 	%p27, %f19, 0fBF800000;
	setp.eq.f32 	%p28, %f86, 0f7F800000;
	and.pred  	%p29, %p27, %p28;
	@%p29 bra 	$L__BB3_9;
	mul.rn.f32 	%f88, %f2, %f6;
	cvt.rni.f32.f32 	%f89, %f88;
	sub.f32 	%f90, %f88, %f89;
	neg.f32 	%f91, %f88;
	fma.rn.f32 	%f92, %f2, %f6, %f91;
	fma.rn.f32 	%f93, %f3, %f6, %f92;
	add.f32 	%f94, %f90, %f93;
	setp.gt.f32 	%p30, %f89, 0f00000000;
	selp.b32 	%r27, 0, -2097152000, %p30;
	setp.lt.f32 	%p31, %f88, 0f00000000;
	selp.f32 	%f95, 0f00000000, 0f7F800000, %p31;
	abs.f32 	%f96, %f88;
	setp.gt.f32 	%p32, %f96, 0f43180000;
	cvt.rzi.s32.f32 	%r28, %f89;
	shl.b32 	%r29, %r28, 23;
	sub.s32 	%r30, %r29, %r27;
	mov.b32 	%f97, %r30;
	add.s32 	%r31, %r27, 2130706432;
	mov.b32 	%f98, %r31;
	fma.rn.f32 	%f99, %f94, 0f391FCB8E, 0f3AAF85ED;
	fma.rn.f32 	%f100, %f99, %f94, 0f3C1D9856;
	fma.rn.f32 	%f101, %f100, %f94, 0f3D6357BB;
	fma.rn.f32 	%f102, %f101, %f94, 0f3E75FDEC;
	fma.rn.f32 	%f103, %f102, %f94, 0f3F317218;
	fma.rn.f32 	%f104, %f103, %f94, 0f3F800000;
	mul.f32 	%f105, %f104, %f98;
	mul.f32 	%f106, %f105, %f97;
	selp.f32 	%f107, %f95, %f106, %p32;
	setp.neu.f32 	%p33, %f7, 0f3F800000;
	neg.f32 	%f108, %f107;
	selp.f32 	%f109, %f107, %f108, %p33;
	bra.uni 	$L__BB3_9;
$L__BB3_7:
	setp.neu.f32 	%p34, %f7, 0f3F800000;
	selp.f32 	%f109, %f5, %f4, %p34;
	bra.uni 	$L__BB3_9;
$L__BB3_8:
	add.rn.f32 	%f109, %f19, %f6;
$L__BB3_9:
	add.s64 	%rd12, %rd1, %rd9;
	st.global.f32 	[%rd12], %f109;
	add.s32 	%r32, %r32, %r3;
	setp.lt.s32 	%p35, %r32, %r8;
	@%p35 bra 	$L__BB3_2;
	bra.uni 	$L__BB3_17;
$L__BB3_10:
	setp.eq.f32 	%p7, %f19, 0f3F800000;
	mul.wide.s32 	%rd5, %r32, 4;
	add.s64 	%rd6, %rd2, %rd5;
	ld.global.u32 	%r18, [%rd6];
	cvt.rn.f32.u32 	%f13, %r18;
	setp.eq.s32 	%p8, %r18, 0;
	or.pred  	%p9, %p7, %p8;
	mov.f32 	%f110, 0f3F800000;
	@%p9 bra 	$L__BB3_16;
	setp.num.f32 	%p10, %f20, %f20;
	abs.f32 	%f54, %f13;
	setp.num.f32 	%p11, %f54, %f54;
	and.pred  	%p12, %p10, %p11;
	@%p12 bra 	$L__BB3_13;
	add.rn.f32 	%f110, %f19, %f13;
	bra.uni 	$L__BB3_16;
$L__BB3_13:
	not.pred 	%p13, %p1;
	@%p13 bra 	$L__BB3_15;
	mul.f32 	%f76, %f13, 0f3F000000;
	cvt.rzi.f32.f32 	%f77, %f76;
	add.f32 	%f78, %f77, %f77;
	sub.f32 	%f79, %f13, %f78;
	abs.f32 	%f80, %f79;
	setp.neu.f32 	%p19, %f80, 0f3F800000;
	selp.f32 	%f110, %f5, %f4, %p19;
	bra.uni 	$L__BB3_16;
$L__BB3_15:
	mul.rn.f32 	%f55, %f2, %f13;
	cvt.rni.f32.f32 	%f56, %f55;
	sub.f32 	%f57, %f55, %f56;
	neg.f32 	%f58, %f55;
	fma.rn.f32 	%f59, %f2, %f13, %f58;
	fma.rn.f32 	%f60, %f3, %f13, %f59;
	add.f32 	%f61, %f57, %f60;
	setp.gt.f32 	%p14, %f56, 0f00000000;
	selp.b32 	%r20, 0, -2097152000, %p14;
	setp.eq.f32 	%p15, %f19, 0fBF800000;
	setp.eq.f32 	%p16, %f54, 0f7F800000;
	setp.lt.f32 	%p17, %f55, 0f00000000;
	selp.f32 	%f62, 0f00000000, 0f7F800000, %p17;
	abs.f32 	%f63, %f55;
	setp.gt.f32 	%p18, %f63, 0f43180000;
	cvt.rzi.s32.f32 	%r21, %f56;
	shl.b32 	%r22, %r21, 23;
	sub.s32 	%r23, %r22, %r20;
	mov.b32 	%f64, %r23;
	add.s32 	%r24, %r20, 2130706432;
	mov.b32 	%f65, %r24;
	fma.rn.f32 	%f66, %f61, 0f391FCB8E, 0f3AAF85ED;
	fma.rn.f32 	%f67, %f66, %f61, 0f3C1D9856;
	fma.rn.f32 	%f68, %f67, %f61, 0f3D6357BB;
	fma.rn.f32 	%f69, %f68, %f61, 0f3E75FDEC;
	fma.rn.f32 	%f70, %f69, %f61, 0f3F317218;
	fma.rn.f32 	%f71, %f70, %f61, 0f3F800000;
	mul.f32 	%f72, %f71, %f65;
	mul.f32 	%f73, %f72, %f64;
	selp.f32 	%f74, %f62, %f73, %p18;
	selp.f32 	%f75, 0f3F800000, %f74, %p16;
	selp.f32 	%f110, %f75, %f74, %p15;
$L__BB3_16:
	add.s64 	%rd8, %rd1, %rd5;
	st.global.f32 	[%rd8], %f110;
	add.s32 	%r32, %r32, %r3;
	setp.lt.s32 	%p20, %r32, %r8;
	@%p20 bra 	$L__BB3_10;
$L__BB3_17:
	ret;

}


// ===== COMPILED SASS (sm_100) =====

	.target	sm_100

	.elftype	@"ET_EXEC"


//--------------------- .note.nv.tkinfo           --------------------------
	.section	.note.nv.tkinfo,"",@"SHT_NOTE"
	.sectionflags	@"SHF_NOTE_NV_TKINFO"
	.tkinfo
        /*0018*/ 	.word	0x00000002
        /*0030*/ 	.string	""
        /*0030*/ 	.string	"ptxas"
        /*0030*/ 	.string	"Cuda compilation tools, release 13.0, V13.0.88"
        /*0030*/ 	.string	"Build cuda_13.0.r13.0/compiler.36424714_0"
        /*0030*/ 	.string	"-arch sm_100 -m 64 "



//--------------------- .note.nv.cuinfo           --------------------------
	.section	.note.nv.cuinfo,"",@"SHT_NOTE"
	.sectionflags	@"SHF_NOTE_NV_CUINFO"
        /*0018*/ 	.short	0x0002
        /*001a*/ 	.short	0x0064
        /*001c*/ 	.short	0x0082
	.zero		2


//--------------------- .nv.info                  --------------------------
	.section	.nv.info,"",@"SHT_CUDA_INFO"
	.align	4


	//----- nvinfo : EIATTR_REGCOUNT
	.align		4
        /*0000*/ 	.byte	0x04, 0x2f
        /*0002*/ 	.short	(.L_1 - .L_0)
	.align		4
.L_0:
        /*0004*/ 	.word	index@(_Z21calculate_counts_cudaiiiPjPiS0_PfS1_)
        /*0008*/ 	.word	0x0000001d


	//----- nvinfo : EIATTR_FRAME_SIZE
	.align		4
.L_1:
        /*000c*/ 	.byte	0x04, 0x11
        /*000e*/ 	.short	(.L_3 - .L_2)
	.align		4
.L_2:
        /*0010*/ 	.word	index@($__internal_0_$__cuda_sm20_dblrcp_rn_slowpath_v3)
        /*0014*/ 	.word	0x00000000


	//----- nvinfo : EIATTR_FRAME_SIZE
	.align		4
.L_3:
        /*0018*/ 	.byte	0x04, 0x11
        /*001a*/ 	.short	(.L_5 - .L_4)
	.align		4
.L_4:
        /*001c*/ 	.word	index@(_Z21calculate_counts_cudaiiiPjPiS0_PfS1_)
        /*0020*/ 	.word	0x00000000


	//----- nvinfo : EIATTR_REGCOUNT
	.align		4
.L_5:
        /*0024*/ 	.byte	0x04, 0x2f
        /*0026*/ 	.short	(.L_7 - .L_6)
	.align		4
.L_6:
        /*0028*/ 	.word	index@(_Z7fillOnePfi)
        /*002c*/ 	.word	0x0000000c


	//----- nvinfo : EIATTR_FRAME_SIZE
	.align		4
.L_7:
        /*0030*/ 	.byte	0x04, 0x11
        /*0032*/ 	.short	(.L_9 - .L_8)
	.align		4
.L_8:
        /*0034*/ 	.word	index@(_Z7fillOnePfi)
        /*0038*/ 	.word	0x00000000


	//----- nvinfo : EIATTR_REGCOUNT
	.align		4
.L_9:
        /*003c*/ 	.byte	0x04, 0x2f
        /*003e*/ 	.short	(.L_11 - .L_10)
	.align		4
.L_10:
        /*0040*/ 	.word	index@(_Z20estimate_result_cudaPfPjifS_)
        /*0044*/ 	.word	0x0000001c


	//----- nvinfo : EIATTR_FRAME_SIZE
	.align		4
.L_11:
        /*0048*/ 	.byte	0x04, 0x11
        /*004a*/ 	.short	(.L_13 - .L_12)
	.align		4
.L_12:
        /*004c*/ 	.word	index@(_Z20estimate_result_cudaPfPjifS_)
        /*0050*/ 	.word	0x00000000


	//----- nvinfo : EIATTR_REGCOUNT
	.align		4
.L_13:
        /*0054*/ 	.byte	0x04, 0x2f
        /*0056*/ 	.short	(.L_15 - .L_14)
	.align		4
.L_14:
        /*0058*/ 	.word	index@(_Z16draw_result_cudaPjifPf)
        /*005c*/ 	.word	0x00000018


	//----- nvinfo : EIATTR_FRAME_SIZE
	.align		4
.L_15:
        /*0060*/ 	.byte	0x04, 0x11
        /*0062*/ 	.short	(.L_17 - .L_16)
	.align		4
.L_16:
        /*0064*/ 	.word	index@(_Z16draw_result_cudaPjifPf)
        /*0068*/ 	.word	0x00000000


	//----- nvinfo : EIATTR_MIN_STACK_SIZE
	.align		4
.L_17:
        /*006c*/ 	.byte	0x04, 0x12
        /*006e*/ 	.short	(.L_19 - .L_18)
	.align		4
.L_18:
        /*0070*/ 	.word	index@(_Z16draw_result_cudaPjifPf)
        /*0074*/ 	.word	0x00000000


	//----- nvinfo : EIATTR_MIN_STACK_SIZE
	.align		4
.L_19:
        /*0078*/ 	.byte	0x04, 0x12
        /*007a*/ 	.short	(.L_21 - .L_20)
	.align		4
.L_20:
        /*007c*/ 	.word	index@(_Z20estimate_result_cudaPfPjifS_)
        /*0080*/ 	.word	0x00000000


	//----- nvinfo : EIATTR_MIN_STACK_SIZE
	.align		4
.L_21:
        /*0084*/ 	.byte	0x04, 0x12
        /*0086*/ 	.short	(.L_23 - .L_22)
	.align		4
.L_22:
        /*0088*/ 	.word	index@(_Z7fillOnePfi)
        /*008c*/ 	.word	0x00000000


	//----- nvinfo : EIATTR_MIN_STACK_SIZE
	.align		4
.L_23:
        /*0090*/ 	.byte	0x04, 0x12
        /*0092*/ 	.short	(.L_25 - .L_24)
	.align		4
.L_24:
        /*0094*/ 	.word	index@(_Z21calculate_counts_cudaiiiPjPiS0_PfS1_)
        /*0098*/ 	.word	0x00000000
.L_25:


//--------------------- .nv.compat                --------------------------
	.section	.nv.compat,"",@"SHT_CUDA_COMPAT_INFO"
	.align	4
        /*0000*/ 	.byte	0x02, 0x09, 0x00, 0x00, 0x02, 0x02, 0x01, 0x00, 0x02, 0x05, 0x05, 0x00, 0x03, 0x07, 0x01, 0x01
        /*0010*/ 	.byte	0x02, 0x03, 0x00, 0x00, 0x02, 0x06, 0x01, 0x00, 0x04, 0x0b, 0x08, 0x00, 0x01, 0x00, 0x00, 0x00
        /*0020*/ 	.byte	0x00, 0x00, 0x00, 0x00


//--------------------- .nv.info._Z16draw_result_cudaPjifPf --------------------------
	.section	.nv.info._Z16draw_result_cudaPjifPf,"",@"SHT_CUDA_INFO"
	.sectionflags	@""
	.align	4


	//----- nvinfo : EIATTR_CUDA_API_VERSION
	.align		4
        /*0000*/ 	.byte	0x04, 0x37
        /*0002*/ 	.short	(.L_27 - .L_26)
.L_26:
        /*0004*/ 	.word	0x00000082


	//----- nvinfo : EIATTR_KPARAM_INFO
	.align		4
.L_27:
        /*0008*/ 	.byte	0x04, 0x17
        /*000a*/ 	.short	(.L_29 - .L_28)
.L_28:
        /*000c*/ 	.word	0x00000000
        /*0010*/ 	.short	0x0003
        /*0012*/ 	.short	0x0010
        /*0014*/ 	.byte	0x00, 0xf5, 0x21, 0x00


	//----- nvinfo : EIATTR_KPARAM_INFO
	.align		4
.L_29:
        /*0018*/ 	.byte	0x04, 0x17
        /*001a*/ 	.short	(.L_31 - .L_30)
.L_30:
        /*001c*/ 	.word	0x00000000
        /*0020*/ 	.short	0x0002
        /*0022*/ 	.short	0x000c
        /*0024*/ 	.byte	0x00, 0xf0, 0x11, 0x00


	//----- nvinfo : EIATTR_KPARAM_INFO
	.align		4
.L_31:
        /*0028*/ 	.byte	0x04, 0x17
        /*002a*/ 	.short	(.L_33 - .L_32)
.L_32:
        /*002c*/ 	.word	0x00000000
        /*0030*/ 	.short	0x0001
        /*0032*/ 	.short	0x0008
        /*0034*/ 	.byte	0x00, 0xf0, 0x11, 0x00


	//----- nvinfo : EIATTR_KPARAM_INFO
	.align		4
.L_33:
        /*0038*/ 	.byte	0x04, 0x17
        /*003a*/ 	.short	(.L_35 - .L_34)
.L_34:
        /*003c*/ 	.word	0x00000000
        /*0040*/ 	.short	0x0000
        /*0042*/ 	.short	0x0000
        /*0044*/ 	.byte	0x00, 0xf5, 0x21, 0x00


	//----- nvinfo : EIATTR_SPARSE_MMA_MASK
	.align		4
.L_35:
        /*0048*/ 	.byte	0x03, 0x50
        /*004a*/ 	.short	0x0000


	//----- nvinfo : EIATTR_MAXREG_COUNT
	.align		4
        /*004c*/ 	.byte	0x03, 0x1b
        /*004e*/ 	.short	0x00ff


	//----- nvinfo : EIATTR_MERCURY_ISA_VERSION
	.align		4
        /*0050*/ 	.byte	0x03, 0x5f
        /*0052*/ 	.short	0x0101


	//----- nvinfo : EIATTR_VRC_CTA_INIT_COUNT
	.align		4
        /*0054*/ 	.byte	0x02, 0x4a
	.zero		1
	.zero		1


	//----- nvinfo : EIATTR_EXIT_INSTR_OFFSETS
	.align		4
        /*0058*/ 	.byte	0x04, 0x1c
        /*005a*/ 	.short	(.L_37 - .L_36)


	//   ....[0]....
.L_36:
        /*005c*/ 	.word	0x00000070


	//   ....[1]....
        /*0060*/ 	.word	0x00000710


	//   ....[2]....
        /*0064*/ 	.word	0x00000aa0


	//----- nvinfo : EIATTR_CRS_STACK_SIZE
	.align		4
.L_37:
        /*0068*/ 	.byte	0x04, 0x1e
        /*006a*/ 	.short	(.L_39 - .L_38)
.L_38:
        /*006c*/ 	.word	0x00000000


	//----- nvinfo : EIATTR_CBANK_PARAM_SIZE
	.align		4
.L_39:
        /*0070*/ 	.byte	0x03, 0x19
        /*0072*/ 	.short	0x0018


	//----- nvinfo : EIATTR_PARAM_CBANK
	.align		4
        /*0074*/ 	.byte	0x04, 0x0a
        /*0076*/ 	.short	(.L_41 - .L_40)
	.align		4
.L_40:
        /*0078*/ 	.word	index@(.nv.constant0._Z16draw_result_cudaPjifPf)
        /*007c*/ 	.short	0x0380
        /*007e*/ 	.short	0x0018


	//----- nvinfo : EIATTR_SW_WAR
	.align		4
.L_41:
        /*0080*/ 	.byte	0x04, 0x36
        /*0082*/ 	.short	(.L_43 - .L_42)
.L_42:
        /*0084*/ 	.word	0x00000008
.L_43:


//--------------------- .nv.info._Z20estimate_result_cudaPfPjifS_ --------------------------
	.section	.nv.info._Z20estimate_result_cudaPfPjifS_,"",@"SHT_CUDA_INFO"
	.sectionflags	@""
	.align	4


	//----- nvinfo : EIATTR_CUDA_API_VERSION
	.align		4
        /*0000*/ 	.byte	0x04, 0x37
        /*0002*/ 	.short	(.L_45 - .L_44)
.L_44:
        /*0004*/ 	.word	0x00000082


	//----- nvinfo : EIATTR_KPARAM_INFO
	.align		4
.L_45:
        /*0008*/ 	.byte	0x04, 0x17
        /*000a*/ 	.short	(.L_47 - .L_46)
.L_46:
        /*000c*/ 	.word	0x00000000
        /*0010*/ 	.short	0x0004
        /*0012*/ 	.short	0x0018
        /*0014*/ 	.byte	0x00, 0xf5, 0x21, 0x00


	//----- nvinfo : EIATTR_KPARAM_INFO
	.align		4
.L_47:
        /*0018*/ 	.byte	0x04, 0x17
        /*001a*/ 	.short	(.L_49 - .L_48)
.L_48:
        /*001c*/ 	.word	0x00000000
        /*0020*/ 	.short	0x0003
        /*0022*/ 	.short	0x0014
        /*0024*/ 	.byte	0x00, 0xf0, 0x11, 0x00


	//----- nvinfo : EIATTR_KPARAM_INFO
	.align		4
.L_49:
        /*0028*/ 	.byte	0x04, 0x17
        /*002a*/ 	.short	(.L_51 - .L_50)
.L_50:
        /*002c*/ 	.word	0x00000000
        /*0030*/ 	.short	0x0002
        /*0032*/ 	.short	0x0010
        /*0034*/ 	.byte	0x00, 0xf0, 0x11, 0x00


	//----- nvinfo : EIATTR_KPARAM_INFO
	.align		4
.L_51:
        /*0038*/ 	.byte	0x04, 0x17
        /*003a*/ 	.short	(.L_53 - .L_52)
.L_52:
        /*003c*/ 	.word	0x00000000
        /*0040*/ 	.short	0x0001
        /*0042*/ 	.short	0x0008
        /*0044*/ 	.byte	0x00, 0xf5, 0x21, 0x00


	//----- nvinfo : EIATTR_KPARAM_INFO
	.align		4
.L_53:
        /*0048*/ 	.byte	0x04, 0x17
        /*004a*/ 	.short	(.L_55 - .L_54)
.L_54:
        /*004c*/ 	.word	0x00000000
        /*0050*/ 	.short	0x0000
        /*0052*/ 	.short	0x0000
        /*0054*/ 	.byte	0x00, 0xf5, 0x21, 0x00


	//----- nvinfo : EIATTR_SPARSE_MMA_MASK
	.align		4
.L_55:
        /*0058*/ 	.byte	0x03, 0x50
        /*005a*/ 	.short	0x0000


	//----- nvinfo : EIATTR_MAXREG_COUNT
	.align		4
        /*005c*/ 	.byte	0x03, 0x1b
        /*005e*/ 	.short	0x00ff


	//----- nvinfo : EIATTR_NUM_BARRIERS
	.align		4
        /*0060*/ 	.byte	0x02, 0x4c
        /*0062*/ 	.byte	0x01
	.zero		1


	//----- nvinfo : EIATTR_MERCURY_ISA_VERSION
	.align		4
        /*0064*/ 	.byte	0x03, 0x5f
        /*0066*/ 	.short	0x0101


	//----- nvinfo : EIATTR_VRC_CTA_INIT_COUNT
	.align		4
        /*0068*/ 	.byte	0x02, 0x4a
	.zero		1
	.zero		1


	//----- nvinfo : EIATTR_EXIT_INSTR_OFFSETS
	.align		4
        /*006c*/ 	.byte	0x04, 0x1c
        /*006e*/ 	.short	(.L_57 - .L_56)


	//   ....[0]....
.L_56:
        /*0070*/ 	.word	0x00000c50


	//   ....[1]....
        /*0074*/ 	.word	0x00000cd0


	//----- nvinfo : EIATTR_CRS_STACK_SIZE
	.align		4
.L_57:
        /*0078*/ 	.byte	0x04, 0x1e
        /*007a*/ 	.short	(.L_59 - .L_58)
.L_58:
        /*007c*/ 	.word	0x00000000


	//----- nvinfo : EIATTR_CBANK_PARAM_SIZE
	.align		4
.L_59:
        /*0080*/ 	.byte	0x03, 0x19
        /*0082*/ 	.short	0x0020


	//----- nvinfo : EIATTR_PARAM_CBANK
	.align		4
        /*0084*/ 	.byte	0x04, 0x0a
        /*0086*/ 	.short	(.L_61 - .L_60)
	.align		4
.L_60:
        /*0088*/ 	.word	index@(.nv.constant0._Z20estimate_result_cudaPfPjifS_)
        /*008c*/ 	.short	0x0380
        /*008e*/ 	.short	0x0020


	//----- nvinfo : EIATTR_SW_WAR
	.align		4
.L_61:
        /*0090*/ 	.byte	0x04, 0x36
        /*0092*/ 	.short	(.L_63 - .L_62)
.L_62:
        /*0094*/ 	.word	0x00000008
.L_63:


//--------------------- .nv.info._Z7fillOnePfi    --------------------------
	.section	.nv.info._Z7fillOnePfi,"",@"SHT_CUDA_INFO"
	.sectionflags	@""
	.align	4


	//----- nvinfo : EIATTR_CUDA_API_VERSION
	.align		4
        /*0000*/ 	.byte	0x04, 0x37
        /*0002*/ 	.short	(.L_65 - .L_64)
.L_64:
        /*0004*/ 	.word	0x00000082


	//----- nvinfo : EIATTR_KPARAM_INFO
	.align		4
.L_65:
        /*0008*/ 	.byte	0x04, 0x17
        /*000a*/ 	.short	(.L_67 - .L_66)
.L_66:
        /*000c*/ 	.word	0x00000000
        /*0010*/ 	.short	0x0001
        /*0012*/ 	.short	0x0008
        /*0014*/ 	.byte	0x00, 0xf0, 0x11, 0x00


	//----- nvinfo : EIATTR_KPARAM_INFO
	.align		4
.L_67:
        /*0018*/ 	.byte	0x04, 0x17
        /*001a*/ 	.short	(.L_69 - .L_68)
.L_68:
        /*001c*/ 	.word	0x00000000
        /*0020*/ 	.short	0x0000
        /*0022*/ 	.short	0x0000
        /*0024*/ 	.byte	0x00, 0xf5, 0x21, 0x00


	//----- nvinfo : EIATTR_SPARSE_MMA_MASK
	.align		4
.L_69:
        /*0028*/ 	.byte	0x03, 0x50
        /*002a*/ 	.short	0x0000


	//----- nvinfo : EIATTR_MAXREG_COUNT
	.align		4
        /*002c*/ 	.byte	0x03, 0x1b
        /*002e*/ 	.short	0x00ff


	//----- nvinfo : EIATTR_MERCURY_ISA_VERSION
	.align		4
        /*0030*/ 	.byte	0x03, 0x5f
        /*0032*/ 	.short	0x0101


	//----- nvinfo : EIATTR_VRC_CTA_INIT_COUNT
	.align		4
        /*0034*/ 	.byte	0x02, 0x4a
	.zero		1
	.zero		1


	//----- nvinfo : EIATTR_EXIT_INSTR_OFFSETS
	.align		4
        /*0038*/ 	.byte	0x04, 0x1c
        /*003a*/ 	.short	(.L_71 - .L_70)


	//   ....[0]....
.L_70:
        /*003c*/ 	.word	0x00000070


	//   ....[1]....
        /*0040*/ 	.word	0x00000120


	//----- nvinfo : EIATTR_CRS_STACK_SIZE
	.align		4
.L_71:
        /*0044*/ 	.byte	0x04, 0x1e
        /*0046*/ 	.short	(.L_73 - .L_72)
.L_72:
        /*0048*/ 	.word	0x00000000


	//----- nvinfo : EIATTR_CBANK_PARAM_SIZE
	.align		4
.L_73:
        /*004c*/ 	.byte	0x03, 0x19
        /*004e*/ 	.short	0x000c


	//----- nvinfo : EIATTR_PARAM_CBANK
	.align		4
        /*0050*/ 	.byte	0x04, 0x0a
        /*0052*/ 	.short	(.L_75 - .L_74)
	.align		4
.L_74:
        /*0054*/ 	.word	index@(.nv.constant0._Z7fillOnePfi)
        /*0058*/ 	.short	0x0380
        /*005a*/ 	.short	0x000c


	//----- nvinfo : EIATTR_SW_WAR
	.align		4
.L_75:
        /*005c*/ 	.byte	0x04, 0x36
        /*005e*/ 	.short	(.L_77 - .L_76)
.L_76:
        /*0060*/ 	.word	0x00000008
.L_77:


//--------------------- .nv.info._Z21calculate_counts_cudaiiiPjPiS0_PfS1_ --------------------------
	.section	.nv.info._Z21calculate_counts_cudaiiiPjPiS0_PfS1_,"",@"SHT_CUDA_INFO"
	.sectionflags	@""
	.align	4


	//----- nvinfo : EIATTR_CUDA_API_VERSION
	.align		4
        /*0000*/ 	.byte	0x04, 0x37
        /*0002*/ 	.short	(.L_79 - .L_78)
.L_78:
        /*0004*/ 	.word	0x00000082


	//----- nvinfo : EIATTR_KPARAM_INFO
	.align		4
.L_79:
        /*0008*/ 	.byte	0x04, 0x17
        /*000a*/ 	.short	(.L_81 - .L_80)
.L_80:
        /*000c*/ 	.word	0x00000000
        /*0010*/ 	.short	0x0007
        /*0012*/ 	.short	0x0030
        /*0014*/ 	.byte	0x00, 0xf5, 0x21, 0x00


	//----- nvinfo : EIATTR_KPARAM_INFO
	.align		4
.L_81:
        /*0018*/ 	.byte	0x04, 0x17
        /*001a*/ 	.short	(.L_83 - .L_82)
.L_82:
        /*001c*/ 	.word	0x00000000
        /*0020*/ 	.short	0x0006
        /*0022*/ 	.short	0x0028
        /*0024*/ 	.byte	0x00, 0xf5, 0x21, 0x00


	//----- nvinfo : EIATTR_KPARAM_INFO
	.align		4
.L_83:
        /*0028*/ 	.byte	0x04, 0x17
        /*002a*/ 	.short	(.L_85 - .L_84)
.L_84:
        /*002c*/ 	.word	0x00000000
        /*0030*/ 	.short	0x0005
        /*0032*/ 	.short	0x0020
        /*0034*/ 	.byte	0x00, 0xf5, 0x21, 0x00


	//----- nvinfo : EIATTR_KPARAM_INFO
	.align		4
.L_85:
        /*0038*/ 	.byte	0x04, 0x17
        /*003a*/ 	.short	(.L_87 - .L_86)
.L_86:
        /*003c*/ 	.word	0x00000000
        /*0040*/ 	.short	0x0004
        /*0042*/ 	.short	0x0018
        /*0044*/ 	.byte	0x00, 0xf5, 0x21, 0x00


	//----- nvinfo : EIATTR_KPARAM_INFO
	.align		4
.L_87:
        /*0048*/ 	.byte	0x04, 0x17
        /*004a*/ 	.short	(.L_89 - .L_88)
.L_88:
        /*004c*/ 	.word	0x00000000
        /*0050*/ 	.short	0x0003
        /*0052*/ 	.short	0x0010
        /*0054*/ 	.byte	0x00, 0xf5, 0x21, 0x00


	//----- nvinfo : EIATTR_KPARAM_INFO
	.align		4
.L_89:
        /*0058*/ 	.byte	0x04, 0x17
        /*005a*/ 	.short	(.L_91 - .L_90)
.L_90:
        /*005c*/ 	.word	0x00000000
        /*0060*/ 	.short	0x0002
        /*0062*/ 	.short	0x0008
        /*0064*/ 	.byte	0x00, 0xf0, 0x11, 0x00


	//----- nvinfo : EIATTR_KPARAM_INFO
	.align		4
.L_91:
        /*0068*/ 	.byte	0x04, 0x17
        /*006a*/ 	.short	(.L_93 - .L_92)
.L_92:
        /*006c*/ 	.word	0x00000000
        /*0070*/ 	.short	0x0001
        /*0072*/ 	.short	0x0004
        /*0074*/ 	.byte	0x00, 0xf0, 0x11, 0x00


	//----- nvinfo : EIATTR_KPARAM_INFO
	.align		4
.L_93:
        /*0078*/ 	.byte	0x04, 0x17
        /*007a*/ 	.short	(.L_95 - .L_94)
.L_94:
        /*007c*/ 	.word	0x00000000
        /*0080*/ 	.short	0x0000
        /*0082*/ 	.short	0x0000
        /*0084*/ 	.byte	0x00, 0xf0, 0x11, 0x00


	//----- nvinfo : EIATTR_SPARSE_MMA_MASK
	.align		4
.L_95:
        /*0088*/ 	.byte	0x03, 0x50
        /*008a*/ 	.short	0x0000


	//----- nvinfo : EIATTR_MAXREG_COUNT
	.align		4
        /*008c*/ 	.byte	0x03, 0x1b
        /*008e*/ 	.short	0x00ff


	//----- nvinfo : EIATTR_MERCURY_ISA_VERSION
	.align		4
        /*0090*/ 	.byte	0x03, 0x5f
        /*0092*/ 	.short	0x0101


	//----- nvinfo : EIATTR_VRC_CTA_INIT_COUNT
	.align		4
        /*0094*/ 	.byte	0x02, 0x4a
	.zero		1
	.zero		1


	//----- nvinfo : EIATTR_EXIT_INSTR_OFFSETS
	.align		4
        /*0098*/ 	.byte	0x04, 0x1c
        /*009a*/ 	.short	(.L_97 - .L_96)


	//   ....[0]....
.L_96:
        /*009c*/ 	.word	0x00000070


	//   ....[1]....
        /*00a0*/ 	.word	0x00000800


	//----- nvinfo : EIATTR_CRS_STACK_SIZE
	.align		4
.L_97:
        /*00a4*/ 	.byte	0x04, 0x1e
        /*00a6*/ 	.short	(.L_99 - .L_98)
.L_98:
        /*00a8*/ 	.word	0x00000000


	//----- nvinfo : EIATTR_CBANK_PARAM_SIZE
	.align		4
.L_99:
        /*00ac*/ 	.byte	0x03, 0x19
        /*00ae*/ 	.short	0x0038


	//----- nvinfo : EIATTR_PARAM_CBANK
	.align		4
        /*00b0*/ 	.byte	0x04, 0x0a
        /*00b2*/ 	.short	(.L_101 - .L_100)
	.align		4
.L_100:
        /*00b4*/ 	.word	index@(.nv.constant0._Z21calculate_counts_cudaiiiPjPiS0_PfS1_)
        /*00b8*/ 	.short	0x0380
        /*00ba*/ 	.short	0x0038


	//----- nvinfo : EIATTR_SW_WAR
	.align		4
.L_101:
        /*00bc*/ 	.byte	0x04, 0x36
        /*00be*/ 	.short	(.L_103 - .L_102)
.L_102:
        /*00c0*/ 	.word	0x00000008
.L_103:


//--------------------- .nv.callgraph             --------------------------
	.section	.nv.callgraph,"",@"SHT_CUDA_CALLGRAPH"
	.align	4
	.sectionentsize	8
	.align		4
        /*0000*/ 	.word	0x00000000
	.align		4
        /*0004*/ 	.word	0xffffffff
	.align		4
        /*0008*/ 	.word	0x00000000
	.align		4
        /*000c*/ 	.word	0xfffffffe
	.align		4
        /*0010*/ 	.word	0x00000000
	.align		4
        /*0014*/ 	.word	0xfffffffd
	.align		4
        /*0018*/ 	.word	0x00000000
	.align		4
        /*001c*/ 	.word	0xfffffffc


//--------------------- .text._Z16draw_result_cudaPjifPf --------------------------
	.section	.text._Z16draw_result_cudaPjifPf,"ax",@progbits
	.align	128
        .global         _Z16draw_result_cudaPjifPf
        .type           _Z16draw_result_cudaPjifPf,@function
        .size           _Z16draw_result_cudaPjifPf,(.L_x_39 - _Z16draw_result_cudaPjifPf)
        .other          _Z16draw_result_cudaPjifPf,@"STO_CUDA_ENTRY STV_DEFAULT"
_Z16draw_result_cudaPjifPf:
.text._Z16draw_result_cudaPjifPf:
[----:B------:R-:W-:Y:S01]  /*0000*/  LDC R1, c[0x0][0x37c] ;  /* 0x0000df00ff017b82 */ /* 0x000fe20000000800 */
[----:B------:R-:W0:Y:S07]  /*0010*/  S2R R17, SR_TID.X ;  /* 0x0000000000117919 */ /* 0x000e2e0000002100 */
[----:B------:R-:W0:Y:S01]  /*0020*/  S2UR UR4, SR_CTAID.X ;  /* 0x00000000000479c3 */ /* 0x000e220000002500 */
[----:B------:R-:W1:Y:S07]  /*0030*/  LDCU UR5, c[0x0][0x388] ;  /* 0x00007100ff0577ac */ /* 0x000e6e0008000800 */
[----:B------:R-:W0:Y:S02]  /*0040*/  LDC R16, c[0x0][0x360] ;  /* 0x0000d800ff107b82 */ /* 0x000e240000000800 */
[----:B0-----:R-:W-:-:S05]  /*0050*/  IMAD R17, R16, UR4, R17 ;  /* 0x0000000410117c24 */ /* 0x001fca000f8e0211 */
[----:B-1----:R-:W-:-:S13]  /*0060*/  ISETP.GE.AND P0, PT, R17, UR5, PT ;  /* 0x0000000511007c0c */ /* 0x002fda000bf06270 */
[----:B------:R-:W-:Y:S05]  /*0070*/  @P0 EXIT ;  /* 0x000000000000094d */ /* 0x000fea0003800000 */
[----:B------:R-:W0:Y:S01]  /*0080*/  LDC R14, c[0x0][0x38c] ;  /* 0x0000e300ff0e7b82 */ /* 0x000e220000000800 */
[----:B------:R-:W1:Y:S01]  /*0090*/  LDCU UR4, c[0x0][0x370] ;  /* 0x00006e00ff0477ac */ /* 0x000e620008000800 */
[----:B------:R-:W2:Y:S06]  /*00a0*/  LDCU.64 UR6, c[0x0][0x358] ;  /* 0x00006b00ff0677ac */ /* 0x000eac0008000a00 */
[----:B------:R-:W3:Y:S08]  /*00b0*/  LDC.64 R12, c[0x0][0x380] ;  /* 0x0000e000ff0c7b82 */ /* 0x000ef00000000a00 */
[----:B------:R-:W4:Y:S01]  /*00c0*/  LDC.64 R10, c[0x0][0x380] ;  /* 0x0000e000ff0a7b82 */ /* 0x000f220000000a00 */
[----:B-1----:R-:W-:-:S02]  /*00d0*/  IMAD R16, R16, UR4, RZ ;  /* 0x0000000410107c24 */ /* 0x002fc4000f8e02ff */
[C---:B0-----:R-:W-:Y:S01]  /*00e0*/  FMUL R3, |R14|.reuse, 16777216 ;  /* 0x4b8000000e037820 */ /* 0x041fe20000400200 */
[----:B------:R-:W-:-:S04]  /*00f0*/  FSETP.GEU.AND P0, PT, |R14|, 1.175494350822287508e-38, PT ;  /* 0x008000000e00780b */ /* 0x000fc80003f0e200 */
[----:B------:R-:W0:Y:S01]  /*0100*/  LDC.64 R8, c[0x0][0x390] ;  /* 0x0000e400ff087b82 */ /* 0x000e220000000a00 */
[C---:B------:R-:W-:Y:S02]  /*0110*/  FSETP.GEU.AND P1, PT, R14.reuse, RZ, PT ;  /* 0x000000ff0e00720b */ /* 0x040fe40003f2e000 */
[----:B------:R-:W-:Y:S02]  /*0120*/  FSEL R3, R3, |R14|, !P0 ;  /* 0x4000000e03037208 */ /* 0x000fe40004000000 */
[----:B------:R-:W-:Y:S02]  /*0130*/  FSEL R2, RZ, -24, P0 ;  /* 0xc1c00000ff027808 */ /* 0x000fe40000000000 */
[----:B------:R-:W-:Y:S02]  /*0140*/  IADD3 R0, PT, PT, R3, -0x3f3504f3, RZ ;  /* 0xc0cafb0d03007810 */ /* 0x000fe40007ffe0ff */
[----:B------:R-:W-:Y:S02]  /*0150*/  FSETP.NEU.AND P0, PT, |R14|, +INF , PT ;  /* 0x7f8000000e00780b */ /* 0x000fe40003f0d200 */
[----:B------:R-:W-:-:S02]  /*0160*/  LOP3.LUT R0, R0, 0xff800000, RZ, 0xc0, !PT ;  /* 0xff80000000007812 */ /* 0x000fc400078ec0ff */
[C---:B------:R-:W-:Y:S01]  /*0170*/  FSETP.EQ.OR P0, PT, R14.reuse, RZ, !P0 ;  /* 0x000000ff0e00720b */ /* 0x040fe20004702400 */
[----:B------:R-:W-:Y:S01]  /*0180*/  FADD R14, R14, R14 ;  /* 0x0000000e0e0e7221 */ /* 0x000fe20000000000 */
[----:B------:R-:W-:-:S05]  /*0190*/  IADD3 R3, PT, PT, R3, -R0, RZ ;  /* 0x8000000003037210 */ /* 0x000fca0007ffe0ff */
[C---:B------:R-:W-:Y:S01]  /*01a0*/  FADD R4, R3.reuse, 1 ;  /* 0x3f80000003047421 */ /* 0x040fe20000000000 */
[----:B------:R-:W-:Y:S01]  /*01b0*/  FADD R5, R3, -1 ;  /* 0xbf80000003057421 */ /* 0x000fe20000000000 */
[----:B------:R-:W-:-:S03]  /*01c0*/  I2FP.F32.S32 R3, R0 ;  /* 0x0000000000037245 */ /* 0x000fc60000201400 */
[----:B------:R-:W-:Y:S01]  /*01d0*/  FADD R7, R5, R5 ;  /* 0x0000000505077221 */ /* 0x000fe20000000000 */
[----:B------:R-:W1:Y:S01]  /*01e0*/  MUFU.RCP R4, R4 ;  /* 0x0000000400047308 */ /* 0x000e620000001000 */
[----:B------:R-:W-:Y:S02]  /*01f0*/  FFMA R3, R3, 1.1920928955078125e-07, R2 ;  /* 0x3400000003037823 */ /* 0x000fe40000000002 */
[----:B-1----:R-:W-:Y:S01]  /*0200*/  FMUL R0, R4, R7 ;  /* 0x0000000704007220 */ /* 0x002fe20000400000 */
[----:B------:R-:W-:-:S03]  /*0210*/  HFMA2 R7, -RZ, RZ, 0.771484375, 0.21533203125 ;  /* 0x3a2c32e4ff077431 */ /* 0x000fc600000001ff */
[----:B------:R-:W-:Y:S01]  /*0220*/  FADD R6, R5, -R0 ;  /* 0x8000000005067221 */ /* 0x000fe20000000000 */
[CC--:B------:R-:W-:Y:S01]  /*0230*/  FMUL R2, R0.reuse, R0.reuse ;  /* 0x0000000000027220 */ /* 0x0c0fe20000400000 */
[----:B------:R-:W-:Y:S02]  /*0240*/  FFMA R15, R0, 1.4426950216293334961, R3 ;  /* 0x3fb8aa3b000f7823 */ /* 0x000fe40000000003 */
[----:B------:R-:W-:Y:S02]  /*0250*/  FADD R6, R6, R6 ;  /* 0x0000000606067221 */ /* 0x000fe40000000000 */
[----:B------:R-:W-:Y:S01]  /*0260*/  FADD R3, R3, -R15 ;  /* 0x8000000f03037221 */ /* 0x000fe20000000000 */
[----:B------:R-:W-:Y:S01]  /*0270*/  FFMA R7, R2, R7, 0.0032181653659790754318 ;  /* 0x3b52e7db02077423 */ /* 0x000fe20000000007 */
[----:B------:R-:W-:Y:S02]  /*0280*/  FFMA R5, R5, -R0, R6 ;  /* 0x8000000005057223 */ /* 0x000fe40000000006 */
[----:B------:R-:W-:Y:S01]  /*0290*/  FFMA R6, R0, 1.4426950216293334961, R3 ;  /* 0x3fb8aa3b00067823 */ /* 0x000fe20000000003 */
[----:B------:R-:W-:Y:S01]  /*02a0*/  FFMA R7, R2, R7, 0.018033718690276145935 ;  /* 0x3c93bb7302077423 */ /* 0x000fe20000000007 */
[----:B------:R-:W-:-:S03]  /*02b0*/  FMUL R5, R4, R5 ;  /* 0x0000000504057220 */ /* 0x000fc60000400000 */
[----:B------:R-:W-:Y:S01]  /*02c0*/  FFMA R7, R2, R7, 0.12022458761930465698 ;  /* 0x3df6384f02077423 */ /* 0x000fe20000000007 */
[----:B------:R-:W-:-:S03]  /*02d0*/  FFMA R3, R5, 1.4426950216293334961, R6 ;  /* 0x3fb8aa3b05037823 */ /* 0x000fc60000000006 */
[----:B------:R-:W-:Y:S01]  /*02e0*/  FMUL R19, R2, R7 ;  /* 0x0000000702137220 */ /* 0x000fe20000400000 */
[----:B------:R-:W-:Y:S01]  /*02f0*/  FFMA R2, R0, 1.9251366722983220825e-08, R3 ;  /* 0x32a55e3400027823 */ /* 0x000fe20000000003 */
[----:B------:R-:W1:Y:S02]  /*0300*/  LDC.64 R6, c[0x0][0x390] ;  /* 0x0000e400ff067b82 */ /* 0x000e640000000a00 */
[----:B------:R-:W-:-:S04]  /*0310*/  FMUL R3, R19, 3 ;  /* 0x4040000013037820 */ /* 0x000fc80000400000 */
[----:B------:R-:W-:Y:S02]  /*0320*/  FFMA R21, R5, R3, R2 ;  /* 0x0000000305157223 */ /* 0x000fe40000000002 */
[----:B------:R-:W0:Y:S02]  /*0330*/  LDC.64 R4, c[0x0][0x388] ;  /* 0x0000e200ff047b82 */ /* 0x000e240000000a00 */
[----:B------:R-:W-:Y:S01]  /*0340*/  FFMA R18, R0, R19, R21 ;  /* 0x0000001300127223 */ /* 0x000fe20000000015 */
[----:B------:R-:W-:-:S03]  /*0350*/  LOP3.LUT R19, R14, 0x7fffffff, RZ, 0xc0, !PT ;  /* 0x7fffffff0e137812 */ /* 0x000fc600078ec0ff */
[C---:B------:R-:W-:Y:S02]  /*0360*/  FADD R0, R15.reuse, R18 ;  /* 0x000000120f007221 */ /* 0x040fe40000000000 */
[----:B------:R-:W0:Y:S02]  /*0370*/  LDC.64 R2, c[0x0][0x388] ;  /* 0x0000e200ff027b82 */ /* 0x000e240000000a00 */
[----:B------:R-:W-:-:S04]  /*0380*/  FADD R15, -R15, R0 ;  /* 0x000000000f0f7221 */ /* 0x000fc80000000100 */
[----:B------:R-:W-:Y:S01]  /*0390*/  FADD R15, R18, -R15 ;  /* 0x8000000f120f7221 */ /* 0x000fe20000000000 */
[----:B--234-:R-:W-:Y:S06]  /*03a0*/  @!P1 BRA `(.L_x_0) ;  /* 0x0000000000dc9947 */ /* 0x01cfec0003800000 */
.L_x_4:
[----:B-1----:R-:W-:-:S06]  /*03b0*/  IMAD.WIDE R6, R17, 0x4, R12 ;  /* 0x0000000411067825 */ /* 0x002fcc00078e020c */
[----:B--2---:R-:W2:Y:S01]  /*03c0*/  LDG.E R6, desc[UR6][R6.64] ;  /* 0x0000000606067981 */ /* 0x004ea2000c1e1900 */
[-C--:B0-----:R-:W-:Y:S01]  /*03d0*/  MOV R3, R17.reuse ;  /* 0x0000001100037202 */ /* 0x081fe20000000f00 */
[----:B------:R-:W-:Y:S01]  /*03e0*/  BSSY.RECONVERGENT B0, `(.L_x_1) ;  /* 0x000002f000007945 */ /* 0x000fe20003800200 */
[----:B------:R-:W-:Y:S02]  /*03f0*/  IADD3 R17, PT, PT, R16, R17, RZ ;  /* 0x0000001110117210 */ /* 0x000fe40007ffe0ff */
[----:B------:R-:W-:Y:S02]  /*0400*/  MOV R11, 0x3f800000 ;  /* 0x3f800000000b7802 */ /* 0x000fe40000000f00 */
[----:B------:R-:W-:Y:S02]  /*0410*/  ISETP.GE.AND P2, PT, R17, R4, PT ;  /* 0x000000041100720c */ /* 0x000fe40003f46270 */
[----:B--2---:R-:W-:-:S04]  /*0420*/  ISETP.NE.AND P1, PT, R6, RZ, PT ;  /* 0x000000ff0600720c */ /* 0x004fc80003f25270 */
[----:B------:R-:W-:-:S13]  /*0430*/  FSETP.EQ.OR P1, PT, R5, 1, !P1 ;  /* 0x3f8000000500780b */ /* 0x000fda0004f22400 */
[----:B------:R-:W-:Y:S05]  /*0440*/  @P1 BRA `(.L_x_2) ;  /* 0x0000000000a01947 */ /* 0x000fea0003800000 */
[----:B------:R-:W-:-:S04]  /*0450*/  I2FP.F32.U32 R2, R6 ;  /* 0x0000000600027245 */ /* 0x000fc80000201000 */
[----:B------:R-:W-:-:S04]  /*0460*/  FSETP.NAN.AND P1, PT, |R2|, |R2|, PT ;  /* 0x400000020200720b */ /* 0x000fc80003f28200 */
[----:B------:R-:W-:-:S13]  /*0470*/  FSETP.NUM.AND P1, PT, |R5|, |R5|, !P1 ;  /* 0x400000050500720b */ /* 0x000fda0004f27200 */
[----:B------:R-:W-:Y:S01]  /*0480*/  @!P1 FADD R11, R2, R5 ;  /* 0x00000005020b9221 */ /* 0x000fe20000000000 */
[----:B------:R-:W-:Y:S06]  /*0490*/  @!P1 BRA `(.L_x_2) ;  /* 0x00000000008c9947 */ /* 0x000fec0003800000 */
[----:B------:R-:W-:Y:S05]  /*04a0*/  @!P0 BRA `(.L_x_3) ;  /* 0x00000000001c8947 */ /* 0x000fea0003800000 */
[----:B------:R-:W-:-:S06]  /*04b0*/  FMUL R6, R2, 0.5 ;  /* 0x3f00000002067820 */ /* 0x000fcc0000400000 */
[----:B------:R-:W0:Y:S02]  /*04c0*/  FRND.TRUNC R6, R6 ;  /* 0x0000000600067307 */ /* 0x000e24000020d000 */
[----:B0-----:R-:W-:-:S04]  /*04d0*/  FADD R7, R6, R6 ;  /* 0x0000000606077221 */ /* 0x001fc80000000000 */
[----:B------:R-:W-:-:S05]  /*04e0*/  FADD R7, R2, -R7 ;  /* 0x8000000702077221 */ /* 0x000fca0000000000 */
[----:B------:R-:W-:-:S04]  /*04f0*/  FSETP.NEU.AND P1, PT, |R7|, 1, PT ;  /* 0x3f8000000700780b */ /* 0x000fc80003f2d200 */
[----:B------:R-:W-:Y:S01]  /*0500*/  FSEL R11, R19, R14, P1 ;  /* 0x0000000e130b7208 */ /* 0x000fe20000800000 */
[----:B------:R-:W-:Y:S08]  /*0510*/  BRA `(.L_x_2) ;  /* 0x00000000006c7947 */ /* 0x000ff00003800000 */
.L_x_3:
[----:B------:R-:W-:Y:S01]  /*0520*/  FMUL R7, R0, R2 ;  /* 0x0000000200077220 */ /* 0x000fe20000400000 */
[----:B------:R-:W-:-:S03]  /*0530*/  MOV R21, 0x391fcb8e ;  /* 0x391fcb8e00157802 */ /* 0x000fc60000000f00 */
[----:B------:R-:W0:Y:S01]  /*0540*/  FRND R6, R7 ;  /* 0x0000000700067307 */ /* 0x000e220000201000 */
[-C--:B------:R-:W-:Y:S01]  /*0550*/  FFMA R10, R0, R2.reuse, -R7 ;  /* 0x00000002000a7223 */ /* 0x080fe20000000807 */
[C---:B------:R-:W-:Y:S02]  /*0560*/  FSETP.GT.AND P1, PT, |R7|.reuse, 152, PT ;  /* 0x431800000700780b */ /* 0x040fe40003f24200 */
[----:B------:R-:W-:Y:S01]  /*0570*/  FSETP.GEU.AND P4, PT, R7, RZ, PT ;  /* 0x000000ff0700720b */ /* 0x000fe20003f8e000 */
[----:B------:R-:W-:Y:S01]  /*0580*/  FFMA R11, R15, R2, R10 ;  /* 0x000000020f0b7223 */ /* 0x000fe2000000000a */
[----:B0-----:R-:W-:Y:S01]  /*0590*/  FADD R10, R7, -R6 ;  /* 0x80000006070a7221 */ /* 0x001fe20000000000 */
[----:B------:R-:W-:-:S03]  /*05a0*/  FSETP.GT.AND P3, PT, R6, RZ, PT ;  /* 0x000000ff0600720b */ /* 0x000fc60003f64000 */
[----:B------:R-:W-:Y:S01]  /*05b0*/  FADD R10, R10, R11 ;  /* 0x0000000b0a0a7221 */ /* 0x000fe20000000000 */
[----:B------:R-:W-:Y:S02]  /*05c0*/  SEL R6, RZ, 0x83000000, P3 ;  /* 0x83000000ff067807 */ /* 0x000fe40001800000 */
[----:B------:R-:W-:Y:S01]  /*05d0*/  FSETP.NEU.AND P3, PT, R5, -1, PT ;  /* 0xbf8000000500780b */ /* 0x000fe20003f6d000 */
[----:B------:R-:W-:-:S04]  /*05e0*/  FFMA R11, R10, R21, 0.0013391353422775864601 ;  /* 0x3aaf85ed0a0b7423 */ /* 0x000fc80000000015 */
[----:B------:R-:W-:-:S04]  /*05f0*/  FFMA R11, R10, R11, 0.0096188392490148544312 ;  /* 0x3c1d98560a0b7423 */ /* 0x000fc8000000000b */
[C---:B------:R-:W-:Y:S02]  /*0600*/  FFMA R21, R10.reuse, R11, 0.055503588169813156128 ;  /* 0x3d6357bb0a157423 */ /* 0x040fe4000000000b */
[----:B------:R-:W0:Y:S02]  /*0610*/  F2I.NTZ R11, R7 ;  /* 0x00000007000b7305 */ /* 0x000e240000203100 */
[----:B------:R-:W-:-:S04]  /*0620*/  FFMA R21, R10, R21, 0.24022644758224487305 ;  /* 0x3e75fdec0a157423 */ /* 0x000fc80000000015 */
[----:B------:R-:W-:-:S04]  /*0630*/  FFMA R21, R10, R21, 0.69314718246459960938 ;  /* 0x3f3172180a157423 */ /* 0x000fc80000000015 */
[----:B------:R-:W-:Y:S01]  /*0640*/  FFMA R21, R10, R21, 1 ;  /* 0x3f8000000a157423 */ /* 0x000fe20000000015 */
[----:B------:R-:W-:Y:S02]  /*0650*/  IADD3 R10, PT, PT, R6, 0x7f000000, RZ ;  /* 0x7f000000060a7810 */ /* 0x000fe40007ffe0ff */
[----:B0-----:R-:W-:-:S03]  /*0660*/  LEA R11, R11, -R6, 0x17 ;  /* 0x800000060b0b7211 */ /* 0x001fc600078eb8ff */
[----:B------:R-:W-:Y:S01]  /*0670*/  FMUL R10, R10, R21 ;  /* 0x000000150a0a7220 */ /* 0x000fe20000400000 */
[----:B------:R-:W-:-:S03]  /*0680*/  FSEL R6, RZ, +INF , !P4 ;  /* 0x7f800000ff067808 */ /* 0x000fc60006000000 */
[----:B------:R-:W-:Y:S01]  /*0690*/  @!P1 FMUL R6, R11, R10 ;  /* 0x0000000a0b069220 */ /* 0x000fe20000400000 */
[----:B------:R-:W-:-:S04]  /*06a0*/  FSETP.NEU.AND P1, PT, |R2|, +INF , PT ;  /* 0x7f8000000200780b */ /* 0x000fc80003f2d200 */
[----:B------:R-:W-:-:S04]  /*06b0*/  @!P3 FSEL R6, R6, 1, P1 ;  /* 0x3f8000000606b808 */ /* 0x000fc80000800000 */
[----:B------:R-:W-:-:S07]  /*06c0*/  MOV R11, R6 ;  /* 0x00000006000b7202 */ /* 0x000fce0000000f00 */
.L_x_2:
[----:B------:R-:W-:Y:S05]  /*06d0*/  BSYNC.RECONVERGENT B0 ;  /* 0x0000000000007941 */ /* 0x000fea0003800200 */
.L_x_1:
[----:B------:R-:W-:-:S05]  /*06e0*/  IMAD.WIDE R2, R3, 0x4, R8 ;  /* 0x0000000403027825 */ /* 0x000fca00078e0208 */
[----:B------:R2:W-:Y:S01]  /*06f0*/  STG.E desc[UR6][R2.64], R11 ;  /* 0x0000000b02007986 */ /* 0x0005e2000c101906 */
[----:B------:R-:W-:Y:S05]  /*0700*/  @!P2 BRA `(.L_x_4) ;  /* 0xfffffffc0028a947 */ /* 0x000fea000383ffff */
[----:B------:R-:W-:Y:S05]  /*0710*/  EXIT ;  /* 0x000000000000794d */ /* 0x000fea0003800000 */
.L_x_0:
[----:B0-----:R-:W-:-:S06]  /*0720*/  IMAD.WIDE R8, R17, 0x4, R10 ;  /* 0x0000000411087825 */ /* 0x001fcc00078e020a */
[----:B--2---:R-:W2:Y:S01]  /*0730*/  LDG.E R8, desc[UR6][R8.64] ;  /* 0x0000000608087981 */ /* 0x004ea2000c1e1900 */
[-C--:B------:R-:W-:Y:S01]  /*0740*/  MOV R5, R17.reuse ;  /* 0x0000001100057202 */ /* 0x080fe20000000f00 */
[----:B------:R-:W-:Y:S01]  /*0750*/  BSSY.RECONVERGENT B0, `(.L_x_5) ;  /* 0x0000031000007945 */ /* 0x000fe20003800200 */
[----:B------:R-:W-:Y:S02]  /*0760*/  IADD3 R17, PT, PT, R16, R17, RZ ;  /* 0x0000001110117210 */ /* 0x000fe40007ffe0ff */
[----:B------:R-:W-:Y:S02]  /*0770*/  MOV R13, 0x3f800000 ;  /* 0x3f800000000d7802 */ /* 0x000fe40000000f00 */
[----:B------:R-:W-:Y:S02]  /*0780*/  ISETP.GE.AND P2, PT, R17, R2, PT ;  /* 0x000000021100720c */ /* 0x000fe40003f46270 */
[----:B--2---:R-:W-:Y:S02]  /*0790*/  I2FP.F32.U32 R21, R8 ;  /* 0x0000000800157245 */ /* 0x004fe40000201000 */
[----:B------:R-:W-:-:S03]  /*07a0*/  ISETP.NE.AND P1, PT, R8, RZ, PT ;  /* 0x000000ff0800720c */ /* 0x000fc60003f25270 */
[----:B------:R-:W-:Y:S01]  /*07b0*/  FMUL R4, R21, 0.5 ;  /* 0x3f00000015047820 */ /* 0x000fe20000400000 */
[----:B------:R-:W-:-:S05]  /*07c0*/  FSETP.EQ.OR P1, PT, R3, 1, !P1 ;  /* 0x3f8000000300780b */ /* 0x000fca0004f22400 */
[----:B------:R-:W0:Y:S02]  /*07d0*/  FRND.TRUNC R4, R4 ;  /* 0x0000000400047307 */ /* 0x000e24000020d000 */
[----:B0-----:R-:W-:-:S06]  /*07e0*/  FADD R12, R4, R4 ;  /* 0x00000004040c7221 */ /* 0x001fcc0000000000 */
[----:B------:R-:W-:Y:S05]  /*07f0*/  @P1 BRA `(.L_x_6) ;  /* 0x0000000000981947 */ /* 0x000fea0003800000 */
[----:B------:R-:W-:-:S04]  /*0800*/  FSETP.NAN.AND P1, PT, |R21|, |R21|, PT ;  /* 0x400000151500720b */ /* 0x000fc80003f28200 */
[----:B------:R-:W-:-:S13]  /*0810*/  FSETP.NAN.OR P1, PT, |R3|, |R3|, P1 ;  /* 0x400000030300720b */ /* 0x000fda0000f28600 */
[----:B------:R-:W-:Y:S05]  /*0820*/  @P1 BRA `(.L_x_7) ;  /* 0x0000000000881947 */ /* 0x000fea0003800000 */
[----:B------:R-:W-:Y:S01]  /*0830*/  FADD R4, R21, -R12 ;  /* 0x8000000c15047221 */ /* 0x000fe20000000000 */
[----:B------:R-:W-:Y:S06]  /*0840*/  @P0 BRA `(.L_x_8) ;  /* 0x0000000000740947 */ /* 0x000fec0003800000 */
[----:B------:R-:W-:Y:S02]  /*0850*/  FSETP.NEU.AND P1, PT, |R21|, +INF , PT ;  /* 0x7f8000001500780b */ /* 0x000fe40003f2d200 */
[----:B------:R-:W-:-:S13]  /*0860*/  FSETP.EQ.AND P3, PT, R3, -1, PT ;  /* 0xbf8000000300780b */ /* 0x000fda0003f62000 */
[----:B------:R-:W-:Y:S05]  /*0870*/  @!P1 BRA P3, `(.L_x_6) ;  /* 0x0000000000789947 */ /* 0x000fea0001800000 */
[----:B------:R-:W-:-:S04]  /*0880*/  FMUL R9, R0, R21 ;  /* 0x0000001500097220 */ /* 0x000fc80000400000 */
[----:B------:R-:W0:Y:S01]  /*0890*/  FRND R8, R9 ;  /* 0x0000000900087307 */ /* 0x000e220000201000 */
[----:B------:R-:W-:Y:S01]  /*08a0*/  FFMA R12, R0, R21, -R9 ;  /* 0x00000015000c7223 */ /* 0x000fe20000000809 */
[----:B------:R-:W-:-:S03]  /*08b0*/  FSETP.GT.AND P1, PT, |R9|, 152, PT ;  /* 0x431800000900780b */ /* 0x000fc60003f24200 */
[----:B------:R-:W-:Y:S01]  /*08c0*/  FFMA R13, R15, R21, R12 ;  /* 0x000000150f0d7223 */ /* 0x000fe2000000000c */
[----:B------:R-:W-:Y:S02]  /*08d0*/  HFMA2 R21, -RZ, RZ, 0.64013671875, -15.109375 ;  /* 0x391fcb8eff157431 */ /* 0x000fe400000001ff */
[----:B0-----:R-:W-:Y:S01]  /*08e0*/  FADD R12, R9, -R8 ;  /* 0x80000008090c7221 */ /* 0x001fe20000000000 */
[----:B------:R-:W-:-:S03]  /*08f0*/  FSETP.GT.AND P3, PT, R8, RZ, PT ;  /* 0x000000ff0800720b */ /* 0x000fc60003f64000 */
[----:B------:R-:W-:Y:S01]  /*0900*/  FADD R12, R12, R13 ;  /* 0x0000000d0c0c7221 */ /* 0x000fe20000000000 */
[----:B------:R-:W-:Y:S02]  /*0910*/  SEL R8, RZ, 0x83000000, P3 ;  /* 0x83000000ff087807 */ /* 0x000fe40001800000 */
[----:B------:R-:W-:Y:S01]  /*0920*/  FSETP.GEU.AND P3, PT, R9, RZ, PT ;  /* 0x000000ff0900720b */ /* 0x000fe20003f6e000 */
[----:B------:R-:W-:Y:S01]  /*0930*/  FFMA R13, R12, R21, 0.0013391353422775864601 ;  /* 0x3aaf85ed0c0d7423 */ /* 0x000fe20000000015 */
[----:B------:R-:W-:-:S03]  /*0940*/  IADD3 R18, PT, PT, R8, 0x7f000000, RZ ;  /* 0x7f00000008127810 */ /* 0x000fc60007ffe0ff */
[C---:B------:R-:W-:Y:S02]  /*0950*/  FFMA R21, R12.reuse, R13, 0.0096188392490148544312 ;  /* 0x3c1d98560c157423 */ /* 0x040fe4000000000d */
[----:B------:R-:W0:Y:S02]  /*0960*/  F2I.NTZ R13, R9 ;  /* 0x00000009000d7305 */ /* 0x000e240000203100 */
[----:B------:R-:W-:-:S04]  /*0970*/  FFMA R21, R12, R21, 0.055503588169813156128 ;  /* 0x3d6357bb0c157423 */ /* 0x000fc80000000015 */
[----:B------:R-:W-:-:S04]  /*0980*/  FFMA R21, R12, R21, 0.24022644758224487305 ;  /* 0x3e75fdec0c157423 */ /* 0x000fc80000000015 */
[----:B------:R-:W-:-:S04]  /*0990*/  FFMA R21, R12, R21, 0.69314718246459960938 ;  /* 0x3f3172180c157423 */ /* 0x000fc80000000015 */
[----:B------:R-:W-:Y:S01]  /*09a0*/  FFMA R21, R12, R21, 1 ;  /* 0x3f8000000c157423 */ /* 0x000fe20000000015 */
[----:B0-----:R-:W-:Y:S02]  /*09b0*/  LEA R13, R13, -R8, 0x17 ;  /* 0x800000080d0d7211 */ /* 0x001fe400078eb8ff */
[----:B------:R-:W-:Y:S01]  /*09c0*/  FSEL R8, RZ, +INF , !P3 ;  /* 0x7f800000ff087808 */ /* 0x000fe20005800000 */
[----:B------:R-:W-:Y:S01]  /*09d0*/  FMUL R18, R18, R21 ;  /* 0x0000001512127220 */ /* 0x000fe20000400000 */
[----:B------:R-:W-:-:S03]  /*09e0*/  FSETP.NEU.AND P3, PT, |R4|, 1, PT ;  /* 0x3f8000000400780b */ /* 0x000fc60003f6d200 */
[----:B------:R-:W-:-:S05]  /*09f0*/  @!P1 FMUL R8, R13, R18 ;  /* 0x000000120d089220 */ /* 0x000fca0000400000 */
[----:B------:R-:W-:Y:S01]  /*0a00*/  FSEL R13, R8, -R8, P3 ;  /* 0x80000008080d7208 */ /* 0x000fe20001800000 */
[----:B------:R-:W-:Y:S06]  /*0a10*/  BRA `(.L_x_6) ;  /* 0x0000000000107947 */ /* 0x000fec0003800000 */
.L_x_8:
[----:B------:R-:W-:-:S04]  /*0a20*/  FSETP.NEU.AND P1, PT, |R4|, 1, PT ;  /* 0x3f8000000400780b */ /* 0x000fc80003f2d200 */
[----:B------:R-:W-:Y:S01]  /*0a30*/  FSEL R13, R19, R14, P1 ;  /* 0x0000000e130d7208 */ /* 0x000fe20000800000 */
[----:B------:R-:W-:Y:S08]  /*0a40*/  BRA `(.L_x_6) ;  /* 0x0000000000047947 */ /* 0x000ff00003800000 */
.L_x_7:
[----:B------:R-:W-:-:S07]  /*0a50*/  FADD R13, R21, R3 ;  /* 0x00000003150d7221 */ /* 0x000fce0000000000 */
.L_x_6:
[----:B------:R-:W-:Y:S05]  /*0a60*/  BSYNC.RECONVERGENT B0 ;  /* 0x0000000000007941 */ /* 0x000fea0003800200 */
.L_x_5:
[----:B-1----:R-:W-:-:S05]  /*0a70*/  IMAD.WIDE R4, R5, 0x4, R6 ;  /* 0x0000000405047825 */ /* 0x002fca00078e0206 */
[----:B------:R2:W-:Y:S01]  /*0a80*/  STG.E desc[UR6][R4.64], R13 ;  /* 0x0000000d04007986 */ /* 0x0005e2000c101906 */
[----:B------:R-:W-:Y:S05]  /*0a90*/  @!P2 BRA `(.L_x_0) ;  /* 0xfffffffc0020a947 */ /* 0x000fea000383ffff */
[----:B------:R-:W-:Y:S05]  /*0aa0*/  EXIT ;  /* 0x000000000000794d */ /* 0x000fea0003800000 */
.L_x_9:
[----:B------:R-:W-:-:S00]  /*0ab0*/  BRA `(.L_x_9) ;  /* 0xfffffffc00fc7947 */ /* 0x000fc0000383ffff */
[----:B------:R-:W-:-:S00]  /*0ac0*/  NOP ;  /* 0x0000000000007918 */ /* 0x000fc00000000000 */
        /* <DEDUP_REMOVED lines=11> */
.L_x_39:


//--------------------- .text._Z20estimate_result_cudaPfPjifS_ --------------------------
	.section	.text._Z20estimate_result_cudaPfPjifS_,"ax",@progbits
	.align	128
        .global         _Z20estimate_result_cudaPfPjifS_
        .type           _Z20estimate_result_cudaPfPjifS_,@function
        .size           _Z20estimate_result_cudaPfPjifS_,(.L_x_40 - _Z20estimate_result_cudaPfPjifS_)
        .other          _Z20estimate_result_cudaPfPjifS_,@"STO_CUDA_ENTRY STV_DEFAULT"
_Z20estimate_result_cudaPfPjifS_:
.text._Z20estimate_result_cudaPfPjifS_:
[----:B------:R-:W-:Y:S01]  /*0000*/  LDC R1, c[0x0][0x37c] ;  /* 0x0000df00ff017b82 */ /* 0x000fe20000000800 */
[----:B------:R-:W0:Y:S01]  /*0010*/  S2R R13, SR_CTAID.X ;  /* 0x00000000000d7919 */ /* 0x000e220000002500 */
[----:B------:R-:W1:Y:S01]  /*0020*/  LDCU UR4, c[0x0][0x360] ;  /* 0x00006c00ff0477ac */ /* 0x000e620008000800 */
[----:B------:R-:W-:Y:S01]  /*0030*/  BSSY.RECONVERGENT B0, `(.L_x_10) ;  /* 0x00000ad000007945 */ /* 0x000fe20003800200 */
[----:B------:R-:W-:Y:S01]  /*0040*/  HFMA2 R15, -RZ, RZ, 0, 0 ;  /* 0x00000000ff0f7431 */ /* 0x000fe200000001ff */
[----:B------:R-:W0:Y:S01]  /*0050*/  S2R R12, SR_TID.X ;  /* 0x00000000000c7919 */ /* 0x000e220000002100 */
[----:B------:R-:W2:Y:S01]  /*0060*/  LDCU UR5, c[0x0][0x390] ;  /* 0x00007200ff0577ac */ /* 0x000ea20008000800 */
[----:B------:R-:W3:Y:S01]  /*0070*/  LDCU.64 UR6, c[0x0][0x358] ;  /* 0x00006b00ff0677ac */ /* 0x000ee20008000a00 */
[----:B-1----:R-:W-:Y:S01]  /*0080*/  MOV R0, UR4 ;  /* 0x0000000400007c02 */ /* 0x002fe20008000f00 */
[----:B0-----:R-:W-:-:S05]  /*0090*/  IMAD R19, R13, UR4, R12 ;  /* 0x000000040d137c24 */ /* 0x001fca000f8e020c */
[----:B--2---:R-:W-:-:S13]  /*00a0*/  ISETP.GE.AND P0, PT, R19, UR5, PT ;  /* 0x0000000513007c0c */ /* 0x004fda000bf06270 */
[----:B---3--:R-:W-:Y:S05]  /*00b0*/  @P0 BRA `(.L_x_11) ;  /* 0x0000000800900947 */ /* 0x008fea0003800000 */
[----:B------:R-:W0:Y:S01]  /*00c0*/  LDC R16, c[0x0][0x394] ;  /* 0x0000e500ff107b82 */ /* 0x000e220000000800 */
[----:B------:R-:W1:Y:S07]  /*00d0*/  LDCU UR4, c[0x0][0x370] ;  /* 0x00006e00ff0477ac */ /* 0x000e6e0008000800 */
[----:B------:R-:W2:Y:S08]  /*00e0*/  LDC.64 R10, c[0x0][0x380] ;  /* 0x0000e000ff0a7b82 */ /* 0x000eb00000000a00 */
[----:B------:R-:W3:Y:S01]  /*00f0*/  LDC.64 R8, c[0x0][0x388] ;  /* 0x0000e200ff087b82 */ /* 0x000ee20000000a00 */
[C---:B0-----:R-:W-:Y:S01]  /*0100*/  FMUL R3, |R16|.reuse, 16777216 ;  /* 0x4b80000010037820 */ /* 0x041fe20000400200 */
[----:B------:R-:W-:-:S02]  /*0110*/  FSETP.GEU.AND P0, PT, |R16|, 1.175494350822287508e-38, PT ;  /* 0x008000001000780b */ /* 0x000fc40003f0e200 */
[----:B------:R-:W-:Y:S02]  /*0120*/  FSETP.GEU.AND P1, PT, R16, RZ, PT ;  /* 0x000000ff1000720b */ /* 0x000fe40003f2e000 */
[----:B------:R-:W-:-:S04]  /*0130*/  FSEL R3, R3, |R16|, !P0 ;  /* 0x4000001003037208 */ /* 0x000fc80004000000 */
[----:B------:R-:W-:-:S04]  /*0140*/  IADD3 R2, PT, PT, R3, -0x3f3504f3, RZ ;  /* 0xc0cafb0d03027810 */ /* 0x000fc80007ffe0ff */
[----:B------:R-:W-:Y:S02]  /*0150*/  LOP3.LUT R4, R2, 0xff800000, RZ, 0xc0, !PT ;  /* 0xff80000002047812 */ /* 0x000fe400078ec0ff */
[----:B------:R-:W-:Y:S02]  /*0160*/  FSEL R2, RZ, -24, P0 ;  /* 0xc1c00000ff027808 */ /* 0x000fe40000000000 */
[----:B------:R-:W-:Y:S02]  /*0170*/  IADD3 R3, PT, PT, R3, -R4, RZ ;  /* 0x8000000403037210 */ /* 0x000fe40007ffe0ff */
[----:B------:R-:W-:-:S03]  /*0180*/  FSETP.NEU.AND P0, PT, |R16|, +INF , PT ;  /* 0x7f8000001000780b */ /* 0x000fc60003f0d200 */
[C---:B------:R-:W-:Y:S01]  /*0190*/  FADD R6, R3.reuse, 1 ;  /* 0x3f80000003067421 */ /* 0x040fe20000000000 */
[----:B------:R-:W-:Y:S01]  /*01a0*/  FADD R5, R3, -1 ;  /* 0xbf80000003057421 */ /* 0x000fe20000000000 */
[----:B------:R-:W-:Y:S02]  /*01b0*/  I2FP.F32.S32 R3, R4 ;  /* 0x0000000400037245 */ /* 0x000fe40000201400 */
[C---:B------:R-:W-:Y:S01]  /*01c0*/  FSETP.EQ.OR P0, PT, R16.reuse, RZ, !P0 ;  /* 0x000000ff1000720b */ /* 0x040fe20004702400 */
[----:B------:R-:W-:Y:S01]  /*01d0*/  FADD R7, R5, R5 ;  /* 0x0000000505077221 */ /* 0x000fe20000000000 */
[----:B------:R-:W0:Y:S01]  /*01e0*/  MUFU.RCP R6, R6 ;  /* 0x0000000600067308 */ /* 0x000e220000001000 */
[----:B------:R-:W-:Y:S01]  /*01f0*/  FFMA R3, R3, 1.1920928955078125e-07, R2 ;  /* 0x3400000003037823 */ /* 0x000fe20000000002 */
[----:B------:R-:W-:Y:S01]  /*0200*/  FADD R16, R16, R16 ;  /* 0x0000001010107221 */ /* 0x000fe20000000000 */
[----:B0-----:R-:W-:Y:S01]  /*0210*/  FMUL R14, R6, R7 ;  /* 0x00000007060e7220 */ /* 0x001fe20000400000 */
[----:B------:R-:W-:-:S03]  /*0220*/  MOV R7, 0x3a2c32e4 ;  /* 0x3a2c32e400077802 */ /* 0x000fc60000000f00 */
[----:B------:R-:W-:Y:S01]  /*0230*/  FADD R4, R5, -R14 ;  /* 0x8000000e05047221 */ /* 0x000fe20000000000 */
[CC--:B------:R-:W-:Y:S01]  /*0240*/  FMUL R2, R14.reuse, R14.reuse ;  /* 0x0000000e0e027220 */ /* 0x0c0fe20000400000 */
[----:B------:R-:W-:Y:S02]  /*0250*/  FFMA R15, R14, 1.4426950216293334961, R3 ;  /* 0x3fb8aa3b0e0f7823 */ /* 0x000fe40000000003 */
[----:B------:R-:W-:Y:S01]  /*0260*/  FADD R4, R4, R4 ;  /* 0x0000000404047221 */ /* 0x000fe20000000000 */
[C---:B------:R-:W-:Y:S01]  /*0270*/  FFMA R7, R2.reuse, R7, 0.0032181653659790754318 ;  /* 0x3b52e7db02077423 */ /* 0x040fe20000000007 */
[----:B------:R-:W-:Y:S02]  /*0280*/  FADD R3, R3, -R15 ;  /* 0x8000000f03037221 */ /* 0x000fe40000000000 */
[----:B------:R-:W-:Y:S01]  /*0290*/  FFMA R5, R5, -R14, R4 ;  /* 0x8000000e05057223 */ /* 0x000fe20000000004 */
[----:B------:R-:W-:Y:S01]  /*02a0*/  FFMA R7, R2, R7, 0.018033718690276145935 ;  /* 0x3c93bb7302077423 */ /* 0x000fe20000000007 */
[----:B------:R-:W-:-:S02]  /*02b0*/  FFMA R4, R14, 1.4426950216293334961, R3 ;  /* 0x3fb8aa3b0e047823 */ /* 0x000fc40000000003 */
[----:B------:R-:W-:Y:S01]  /*02c0*/  FMUL R5, R6, R5 ;  /* 0x0000000506057220 */ /* 0x000fe20000400000 */
[----:B------:R-:W-:-:S03]  /*02d0*/  FFMA R7, R2, R7, 0.12022458761930465698 ;  /* 0x3df6384f02077423 */ /* 0x000fc60000000007 */
[----:B------:R-:W-:Y:S01]  /*02e0*/  FFMA R3, R5, 1.4426950216293334961, R4 ;  /* 0x3fb8aa3b05037823 */ /* 0x000fe20000000004 */
[----:B------:R-:W-:Y:S02]  /*02f0*/  FMUL R17, R2, R7 ;  /* 0x0000000702117220 */ /* 0x000fe40000400000 */
[----:B------:R-:W0:Y:S01]  /*0300*/  LDC.64 R6, c[0x0][0x390] ;  /* 0x0000e400ff067b82 */ /* 0x000e220000000a00 */
[----:B------:R-:W-:Y:S01]  /*0310*/  FFMA R2, R14, 1.9251366722983220825e-08, R3 ;  /* 0x32a55e340e027823 */ /* 0x000fe20000000003 */
[----:B------:R-:W-:-:S04]  /*0320*/  FMUL R3, R17, 3 ;  /* 0x4040000011037820 */ /* 0x000fc80000400000 */
[----:B------:R-:W-:Y:S02]  /*0330*/  FFMA R21, R5, R3, R2 ;  /* 0x0000000305157223 */ /* 0x000fe40000000002 */
[----:B------:R-:W4:Y:S02]  /*0340*/  LDC.64 R4, c[0x0][0x380] ;  /* 0x0000e000ff047b82 */ /* 0x000f240000000a00 */
[----:B------:R-:W-:Y:S01]  /*0350*/  FFMA R18, R14, R17, R21 ;  /* 0x000000110e127223 */ /* 0x000fe20000000015 */
[----:B------:R-:W-:-:S03]  /*0360*/  LOP3.LUT R21, R16, 0x7fffffff, RZ, 0xc0, !PT ;  /* 0x7fffffff10157812 */ /* 0x000fc600078ec0ff */
[C---:B------:R-:W-:Y:S02]  /*0370*/  FADD R14, R15.reuse, R18 ;  /* 0x000000120f0e7221 */ /* 0x040fe40000000000 */
[----:B------:R-:W0:Y:S02]  /*0380*/  LDC.64 R2, c[0x0][0x388] ;  /* 0x0000e200ff027b82 */ /* 0x000e240000000a00 */
[----:B------:R-:W-:Y:S01]  /*0390*/  FADD R17, -R15, R14 ;  /* 0x0000000e0f117221 */ /* 0x000fe20000000100 */
[----:B------:R-:W-:-:S03]  /*03a0*/  MOV R15, RZ ;  /* 0x000000ff000f7202 */ /* 0x000fc60000000f00 */
[----:B------:R-:W-:Y:S01]  /*03b0*/  FADD R17, R18, -R17 ;  /* 0x8000001112117221 */ /* 0x000fe20000000000 */
[----:B-1----:R-:W-:Y:S01]  /*03c0*/  IMAD R18, R0, UR4, RZ ;  /* 0x0000000400127c24 */ /* 0x002fe2000f8e02ff */
[----:B--23--:R-:W-:Y:S06]  /*03d0*/  @!P1 BRA `(.L_x_12) ;  /* 0x0000000000e09947 */ /* 0x00cfec0003800000 */
.L_x_16:
[----:B----4-:R-:W-:-:S06]  /*03e0*/  IMAD.WIDE R4, R19, 0x4, R8 ;  /* 0x0000000413047825 */ /* 0x010fcc00078e0208 */
[----:B------:R-:W2:Y:S01]  /*03f0*/  LDG.E R4, desc[UR6][R4.64] ;  /* 0x0000000604047981 */ /* 0x000ea2000c1e1900 */
[----:B0-----:R-:W-:-:S06]  /*0400*/  IMAD.WIDE R2, R19, 0x4, R10 ;  /* 0x0000000413027825 */ /* 0x001fcc00078e020a */
[----:B------:R0:W5:Y:S01]  /*0410*/  LDG.E R2, desc[UR6][R2.64] ;  /* 0x0000000602027981 */ /* 0x000162000c1e1900 */
[----:B------:R-:W-:Y:S01]  /*0420*/  IADD3 R19, PT, PT, R18, R19, RZ ;  /* 0x0000001312137210 */ /* 0x000fe20007ffe0ff */
[----:B------:R-:W-:Y:S01]  /*0430*/  BSSY.RECONVERGENT B1, `(.L_x_13) ;  /* 0x000002e000017945 */ /* 0x000fe20003800200 */
[----:B------:R-:W-:Y:S02]  /*0440*/  MOV R23, 0x3f800000 ;  /* 0x3f80000000177802 */ /* 0x000fe40000000f00 */
[----:B------:R-:W-:Y:S02]  /*0450*/  ISETP.GE.AND P2, PT, R19, R6, PT ;  /* 0x000000061300720c */ /* 0x000fe40003f46270 */
[----:B--2---:R-:W-:-:S04]  /*0460*/  ISETP.NE.AND P1, PT, R4, RZ, PT ;  /* 0x000000ff0400720c */ /* 0x004fc80003f25270 */
[----:B------:R-:W-:-:S13]  /*0470*/  FSETP.EQ.OR P1, PT, R7, 1, !P1 ;  /* 0x3f8000000700780b */ /* 0x000fda0004f22400 */
[----:B0-----:R-:W-:Y:S05]  /*0480*/  @P1 BRA `(.L_x_14) ;  /* 0x0000000000a01947 */ /* 0x001fea0003800000 */
        /* <DEDUP_REMOVED lines=13> */
.L_x_15:
[----:B------:R-:W-:Y:S01]  /*0560*/  FMUL R5, R14, R3 ;  /* 0x000000030e057220 */ /* 0x000fe20000400000 */
[----:B------:R-:W-:-:S03]  /*0570*/  HFMA2 R25, -RZ, RZ, 0.64013671875, -15.109375 ;  /* 0x391fcb8eff197431 */ /* 0x000fc600000001ff */
        /* <DEDUP_REMOVED lines=25> */
.L_x_14:
[----:B------:R-:W-:Y:S05]  /*0710*/  BSYNC.RECONVERGENT B1 ;  /* 0x0000000000017941 */ /* 0x000fea0003800200 */
.L_x_13:
[----:B-----5:R-:W-:-:S04]  /*0720*/  FADD R2, R2, -R23 ;  /* 0x8000001702027221 */ /* 0x020fc80000000000 */
[----:B------:R-:W-:Y:S01]  /*0730*/  FADD R15, |R2|, R15 ;  /* 0x0000000f020f7221 */ /* 0x000fe20000000200 */
[----:B------:R-:W-:Y:S06]  /*0740*/  @!P2 BRA `(.L_x_16) ;  /* 0xfffffffc0024a947 */ /* 0x000fec000383ffff */
[----:B------:R-:W-:Y:S05]  /*0750*/  BRA `(.L_x_11) ;  /* 0x0000000000e87947 */ /* 0x000fea0003800000 */
.L_x_12:
[C---:B0-----:R-:W-:Y:S01]  /*0760*/  IMAD.WIDE R10, R19.reuse, 0x4, R2 ;  /* 0x00000004130a7825 */ /* 0x041fe200078e0202 */
[----:B------:R-:W0:Y:S05]  /*0770*/  LDC.64 R6, c[0x0][0x390] ;  /* 0x0000e400ff067b82 */ /* 0x000e2a0000000a00 */
[----:B------:R1:W2:Y:S01]  /*0780*/  LDG.E R10, desc[UR6][R10.64] ;  /* 0x000000060a0a7981 */ /* 0x0002a2000c1e1900 */
[----:B----4-:R-:W-:-:S06]  /*0790*/  IMAD.WIDE R8, R19, 0x4, R4 ;  /* 0x0000000413087825 */ /* 0x010fcc00078e0204 */
[----:B------:R3:W5:Y:S01]  /*07a0*/  LDG.E R8, desc[UR6][R8.64] ;  /* 0x0000000608087981 */ /* 0x000762000c1e1900 */
[----:B------:R-:W-:Y:S01]  /*07b0*/  IADD3 R19, PT, PT, R18, R19, RZ ;  /* 0x0000001312137210 */ /* 0x000fe20007ffe0ff */
[----:B------:R-:W-:Y:S01]  /*07c0*/  BSSY.RECONVERGENT B1, `(.L_x_17) ;  /* 0x0000030000017945 */ /* 0x000fe20003800200 */
[----:B-1----:R-:W-:Y:S02]  /*07d0*/  HFMA2 R11, -RZ, RZ, 1.875, 0 ;  /* 0x3f800000ff0b7431 */ /* 0x002fe400000001ff */
[----:B0-----:R-:W-:Y:S02]  /*07e0*/  ISETP.GE.AND P2, PT, R19, R6, PT ;  /* 0x000000061300720c */ /* 0x001fe40003f46270 */
[----:B--2---:R-:W-:Y:S02]  /*07f0*/  I2FP.F32.U32 R23, R10 ;  /* 0x0000000a00177245 */ /* 0x004fe40000201000 */
[----:B------:R-:W-:-:S03]  /*0800*/  ISETP.NE.AND P1, PT, R10, RZ, PT ;  /* 0x000000ff0a00720c */ /* 0x000fc60003f25270 */
[----:B------:R-:W-:Y:S01]  /*0810*/  FMUL R20, R23, 0.5 ;  /* 0x3f00000017147820 */ /* 0x000fe20000400000 */
[----:B------:R-:W-:-:S05]  /*0820*/  FSETP.EQ.OR P1, PT, R7, 1, !P1 ;  /* 0x3f8000000700780b */ /* 0x000fca0004f22400 */
[----:B------:R-:W0:Y:S02]  /*0830*/  FRND.TRUNC R20, R20 ;  /* 0x0000001400147307 */ /* 0x000e24000020d000 */
[----:B0-----:R-:W-:-:S06]  /*0840*/  FADD R6, R20, R20 ;  /* 0x0000001414067221 */ /* 0x001fcc0000000000 */
[----:B---3--:R-:W-:Y:S05]  /*0850*/  @P1 BRA `(.L_x_18) ;  /* 0x0000000000981947 */ /* 0x008fea0003800000 */
[----:B------:R-:W-:-:S04]  /*0860*/  FSETP.NAN.AND P1, PT, |R23|, |R23|, PT ;  /* 0x400000171700720b */ /* 0x000fc80003f28200 */
[----:B------:R-:W-:-:S13]  /*0870*/  FSETP.NAN.OR P1, PT, |R7|, |R7|, P1 ;  /* 0x400000070700720b */ /* 0x000fda0000f28600 */
[----:B------:R-:W-:Y:S05]  /*0880*/  @P1 BRA `(.L_x_19) ;  /* 0x0000000000881947 */ /* 0x000fea0003800000 */
[----:B------:R-:W-:Y:S01]  /*0890*/  FADD R6, R23, -R6 ;  /* 0x8000000617067221 */ /* 0x000fe20000000000 */
[----:B------:R-:W-:Y:S06]  /*08a0*/  @P0 BRA `(.L_x_20) ;  /* 0x0000000000740947 */ /* 0x000fec0003800000 */
[----:B------:R-:W-:Y:S02]  /*08b0*/  FSETP.EQ.AND P3, PT, R7, -1, PT ;  /* 0xbf8000000700780b */ /* 0x000fe40003f62000 */
[----:B------:R-:W-:-:S13]  /*08c0*/  FSETP.NEU.AND P1, PT, |R23|, +INF , PT ;  /* 0x7f8000001700780b */ /* 0x000fda0003f2d200 */
[----:B------:R-:W-:Y:S05]  /*08d0*/  @!P1 BRA P3, `(.L_x_18) ;  /* 0x0000000000789947 */ /* 0x000fea0001800000 */
[----:B------:R-:W-:Y:S01]  /*08e0*/  FMUL R7, R14, R23 ;  /* 0x000000170e077220 */ /* 0x000fe20000400000 */
[----:B------:R-:W-:-:S03]  /*08f0*/  MOV R22, 0x391fcb8e ;  /* 0x391fcb8e00167802 */ /* 0x000fc60000000f00 */
[----:B------:R-:W0:Y:S01]  /*0900*/  FRND R10, R7 ;  /* 0x00000007000a7307 */ /* 0x000e220000201000 */
[----:B------:R-:W-:Y:S01]  /*0910*/  FFMA R20, R14, R23, -R7 ;  /* 0x000000170e147223 */ /* 0x000fe20000000807 */
[----:B------:R-:W-:-:S03]  /*0920*/  FSETP.GT.AND P1, PT, |R7|, 152, PT ;  /* 0x431800000700780b */ /* 0x000fc60003f24200 */
[----:B------:R-:W-:-:S03]  /*0930*/  FFMA R20, R17, R23, R20 ;  /* 0x0000001711147223 */ /* 0x000fc60000000014 */
[----:B------:R-:W1:Y:S01]  /*0940*/  F2I.NTZ R11, R7 ;  /* 0x00000007000b7305 */ /* 0x000e620000203100 */
[----:B0-----:R-:W-:Y:S01]  /*0950*/  FADD R9, R7, -R10 ;  /* 0x8000000a07097221 */ /* 0x001fe20000000000 */
[----:B------:R-:W-:-:S03]  /*0960*/  FSETP.GT.AND P3, PT, R10, RZ, PT ;  /* 0x000000ff0a00720b */ /* 0x000fc60003f64000 */
[----:B------:R-:W-:Y:S01]  /*0970*/  FADD R9, R9, R20 ;  /* 0x0000001409097221 */ /* 0x000fe20000000000 */
[----:B------:R-:W-:Y:S02]  /*0980*/  SEL R10, RZ, 0x83000000, P3 ;  /* 0x83000000ff0a7807 */ /* 0x000fe40001800000 */
[----:B------:R-:W-:Y:S01]  /*0990*/  FSETP.GEU.AND P3, PT, R7, RZ, PT ;  /* 0x000000ff0700720b */ /* 0x000fe20003f6e000 */
[----:B------:R-:W-:Y:S01]  /*09a0*/  FFMA R20, R9, R22, 0.0013391353422775864601 ;  /* 0x3aaf85ed09147423 */ /* 0x000fe20000000016 */
[----:B-1----:R-:W-:Y:S02]  /*09b0*/  LEA R11, R11, -R10, 0x17 ;  /* 0x8000000a0b0b7211 */ /* 0x002fe400078eb8ff */
[----:B------:R-:W-:Y:S01]  /*09c0*/  FSEL R7, RZ, +INF , !P3 ;  /* 0x7f800000ff077808 */ /* 0x000fe20005800000 */
[----:B------:R-:W-:Y:S01]  /*09d0*/  FFMA R20, R9, R20, 0.0096188392490148544312 ;  /* 0x3c1d985609147423 */ /* 0x000fe20000000014 */
[----:B------:R-:W-:-:S03]  /*09e0*/  FSETP.NEU.AND P3, PT, |R6|, 1, PT ;  /* 0x3f8000000600780b */ /* 0x000fc60003f6d200 */
[----:B------:R-:W-:-:S04]  /*09f0*/  FFMA R20, R9, R20, 0.055503588169813156128 ;  /* 0x3d6357bb09147423 */ /* 0x000fc80000000014 */
[----:B------:R-:W-:-:S04]  /*0a00*/  FFMA R20, R9, R20, 0.24022644758224487305 ;  /* 0x3e75fdec09147423 */ /* 0x000fc80000000014 */
[----:B------:R-:W-:Y:S01]  /*0a10*/  FFMA R22, R9, R20, 0.69314718246459960938 ;  /* 0x3f31721809167423 */ /* 0x000fe20000000014 */
[----:B------:R-:W-:-:S03]  /*0a20*/  IADD3 R20, PT, PT, R10, 0x7f000000, RZ ;  /* 0x7f0000000a147810 */ /* 0x000fc60007ffe0ff */
[----:B------:R-:W-:-:S04]  /*0a30*/  FFMA R9, R9, R22, 1 ;  /* 0x3f80000009097423 */ /* 0x000fc80000000016 */
[----:B------:R-:W-:-:S04]  /*0a40*/  FMUL R20, R20, R9 ;  /* 0x0000000914147220 */ /* 0x000fc80000400000 */
[----:B------:R-:W-:-:S05]  /*0a50*/  @!P1 FMUL R7, R11, R20 ;  /* 0x000000140b079220 */ /* 0x000fca0000400000 */
[----:B------:R-:W-:Y:S01]  /*0a60*/  FSEL R11, R7, -R7, P3 ;  /* 0x80000007070b7208 */ /* 0x000fe20001800000 */
[----:B------:R-:W-:Y:S06]  /*0a70*/  BRA `(.L_x_18) ;  /* 0x0000000000107947 */ /* 0x000fec0003800000 */
.L_x_20:
[----:B------:R-:W-:-:S04]  /*0a80*/  FSETP.NEU.AND P1, PT, |R6|, 1, PT ;  /* 0x3f8000000600780b */ /* 0x000fc80003f2d200 */
[----:B------:R-:W-:Y:S01]  /*0a90*/  FSEL R11, R21, R16, P1 ;  /* 0x00000010150b7208 */ /* 0x000fe20000800000 */
[----:B------:R-:W-:Y:S08]  /*0aa0*/  BRA `(.L_x_18) ;  /* 0x0000000000047947 */ /* 0x000ff00003800000 */
.L_x_19:
[----:B------:R-:W-:-:S07]  /*0ab0*/  FADD R11, R23, R7 ;  /* 0x00000007170b7221 */ /* 0x000fce0000000000 */
.L_x_18:
[----:B------:R-:W-:Y:S05]  /*0ac0*/  BSYNC.RECONVERGENT B1 ;  /* 0x0000000000017941 */ /* 0x000fea0003800200 */
.L_x_17:
[----:B-----5:R-:W-:-:S04]  /*0ad0*/  FADD R8, R8, -R11 ;  /* 0x8000000b08087221 */ /* 0x020fc80000000000 */
[----:B------:R-:W-:Y:S01]  /*0ae0*/  FADD R15, |R8|, R15 ;  /* 0x0000000f080f7221 */ /* 0x000fe20000000200 */
[----:B------:R-:W-:Y:S06]  /*0af0*/  @!P2 BRA `(.L_x_12) ;  /* 0xfffffffc0018a947 */ /* 0x000fec000383ffff */
.L_x_11:
[----:B------:R-:W-:Y:S05]  /*0b00*/  BSYNC.RECONVERGENT B0 ;  /* 0x0000000000007941 */ /* 0x000fea0003800200 */
.L_x_10:
[----:B------:R-:W0:Y:S01]  /*0b10*/  S2UR UR5, SR_CgaCtaId ;  /* 0x00000000000579c3 */ /* 0x000e220000008800 */
[----:B------:R-:W-:Y:S01]  /*0b20*/  UMOV UR4, 0x400 ;  /* 0x0000040000047882 */ /* 0x000fe20000000000 */
[----:B------:R-:W-:Y:S02]  /*0b30*/  ISETP.GE.U32.AND P0, PT, R0, 0x2, PT ;  /* 0x000000020000780c */ /* 0x000fe40003f06070 */
[----:B------:R-:W-:Y:S01]  /*0b40*/  ISETP.NE.AND P1, PT, R12, RZ, PT ;  /* 0x000000ff0c00720c */ /* 0x000fe20003f25270 */
[----:B0-----:R-:W-:-:S06]  /*0b50*/  ULEA UR4, UR5, UR4, 0x18 ;  /* 0x0000000405047291 */ /* 0x001fcc000f8ec0ff */
[----:B------:R-:W-:-:S05]  /*0b60*/  LEA R2, R12, UR4, 0x2 ;  /* 0x000000040c027c11 */ /* 0x000fca000f8e10ff */
[----:B------:R0:W-:Y:S01]  /*0b70*/  STS [R2], R15 ;  /* 0x0000000f02007388 */ /* 0x0001e20000000800 */
[----:B------:R-:W-:Y:S06]  /*0b80*/  BAR.SYNC.DEFER_BLOCKING 0x0 ;  /* 0x0000000000007b1d */ /* 0x000fec0000010000 */
[----:B------:R-:W-:Y:S05]  /*0b90*/  @!P0 BRA `(.L_x_21) ;  /* 0x00000000002c8947 */ /* 0x000fea0003800000 */
.L_x_22:
[----:B------:R-:W-:-:S04]  /*0ba0*/  SHF.R.U32.HI R7, RZ, 0x1, R0 ;  /* 0x00000001ff077819 */ /* 0x000fc80000011600 */
[----:B------:R-:W-:-:S13]  /*0bb0*/  ISETP.GE.U32.AND P0, PT, R12, R7, PT ;  /* 0x000000070c00720c */ /* 0x000fda0003f06070 */
[----:B------:R-:W-:Y:S01]  /*0bc0*/  @!P0 LEA R3, R7, R2, 0x2 ;  /* 0x0000000207038211 */ /* 0x000fe200078e10ff */
[----:B------:R-:W-:Y:S05]  /*0bd0*/  @!P0 LDS R4, [R2] ;  /* 0x0000000002048984 */ /* 0x000fea0000000800 */
[----:B------:R-:W1:Y:S02]  /*0be0*/  @!P0 LDS R3, [R3] ;  /* 0x0000000003038984 */ /* 0x000e640000000800 */
[----:B-1----:R-:W-:-:S05]  /*0bf0*/  @!P0 FADD R5, R3, R4 ;  /* 0x0000000403058221 */ /* 0x002fca0000000000 */
[----:B------:R1:W-:Y:S01]  /*0c00*/  @!P0 STS [R2], R5 ;  /* 0x0000000502008388 */ /* 0x0003e20000000800 */
[----:B------:R-:W-:Y:S01]  /*0c10*/  BAR.SYNC.DEFER_BLOCKING 0x0 ;  /* 0x0000000000007b1d */ /* 0x000fe20000010000 */
[----:B------:R-:W-:Y:S02]  /*0c20*/  ISETP.GT.U32.AND P0, PT, R0, 0x3, PT ;  /* 0x000000030000780c */ /* 0x000fe40003f04070 */
[----:B------:R-:W-:-:S11]  /*0c30*/  MOV R0, R7 ;  /* 0x0000000700007202 */ /* 0x000fd60000000f00 */
[----:B-1----:R-:W-:Y:S05]  /*0c40*/  @P0 BRA `(.L_x_22) ;  /* 0xfffffffc00d40947 */ /* 0x002fea000383ffff */
.L_x_21:
[----:B------:R-:W-:Y:S05]  /*0c50*/  @P1 EXIT ;  /* 0x000000000000194d */ /* 0x000fea0003800000 */
[----:B------:R-:W1:Y:S01]  /*0c60*/  S2UR UR5, SR_CgaCtaId ;  /* 0x00000000000579c3 */ /* 0x000e620000008800 */
[----:B------:R-:W-:-:S07]  /*0c70*/  UMOV UR4, 0x400 ;  /* 0x0000040000047882 */ /* 0x000fce0000000000 */
[----:B0-----:R-:W0:Y:S01]  /*0c80*/  LDC.64 R2, c[0x0][0x398] ;  /* 0x0000e600ff027b82 */ /* 0x001e220000000a00 */
[----:B-1----:R-:W-:Y:S01]  /*0c90*/  ULEA UR4, UR5, UR4, 0x18 ;  /* 0x0000000405047291 */ /* 0x002fe2000f8ec0ff */
[----:B0-----:R-:W-:-:S08]  /*0ca0*/  IMAD.WIDE.U32 R2, R13, 0x4, R2 ;  /* 0x000000040d027825 */ /* 0x001fd000078e0002 */
[----:B------:R-:W0:Y:S04]  /*0cb0*/  LDS R5, [UR4] ;  /* 0x00000004ff057984 */ /* 0x000e280008000800 */
[----:B0-----:R-:W-:Y:S01]  /*0cc0*/  STG.E desc[UR6][R2.64], R5 ;  /* 0x0000000502007986 */ /* 0x001fe2000c101906 */
[----:B------:R-:W-:Y:S05]  /*0cd0*/  EXIT ;  /* 0x000000000000794d */ /* 0x000fea0003800000 */
.L_x_23:
        /* <DEDUP_REMOVED lines=10> */
.L_x_40:


//--------------------- .text._Z7fillOnePfi       --------------------------
	.section	.text._Z7fillOnePfi,"ax",@progbits
	.align	128
        .global         _Z7fillOnePfi
        .type           _Z7fillOnePfi,@function
        .size           _Z7fillOnePfi,(.L_x_41 - _Z7fillOnePfi)
        .other          _Z7fillOnePfi,@"STO_CUDA_ENTRY STV_DEFAULT"
_Z7fillOnePfi:
.text._Z7fillOnePfi:
        /* <DEDUP_REMOVED lines=8> */
[----:B------:R-:W0:Y:S01]  /*0080*/  LDC.64 R4, c[0x0][0x380] ;  /* 0x0000e000ff047b82 */ /* 0x000e220000000a00 */
[----:B------:R-:W1:Y:S01]  /*0090*/  LDCU UR4, c[0x0][0x370] ;  /* 0x00006e00ff0477ac */ /* 0x000e620008000800 */
[----:B------:R-:W-:Y:S01]  /*00a0*/  HFMA2 R9, -RZ, RZ, 1.875, 0 ;  /* 0x3f800000ff097431 */ /* 0x000fe200000001ff */
[----:B------:R-:W2:Y:S01]  /*00b0*/  LDCU.64 UR6, c[0x0][0x358] ;  /* 0x00006b00ff0677ac */ /* 0x000ea20008000a00 */
[----:B-1----:R-:W-:-:S07]  /*00c0*/  IMAD R7, R7, UR4, RZ ;  /* 0x0000000407077c24 */ /* 0x002fce000f8e02ff */
.L_x_24:
[----:B0-----:R-:W-:Y:S01]  /*00d0*/  IMAD.WIDE R2, R0, 0x4, R4 ;  /* 0x0000000400027825 */ /* 0x001fe200078e0204 */
[----:B------:R-:W-:-:S04]  /*00e0*/  IADD3 R0, PT, PT, R7, R0, RZ ;  /* 0x0000000007007210 */ /* 0x000fc80007ffe0ff */
[----:B--2---:R1:W-:Y:S01]  /*00f0*/  STG.E desc[UR6][R2.64], R9 ;  /* 0x0000000902007986 */ /* 0x0043e2000c101906 */
[----:B------:R-:W-:-:S13]  /*0100*/  ISETP.GE.AND P0, PT, R0, UR5, PT ;  /* 0x0000000500007c0c */ /* 0x000fda000bf06270 */
[----:B-1----:R-:W-:Y:S05]  /*0110*/  @!P0 BRA `(.L_x_24) ;  /* 0xfffffffc00ec8947 */ /* 0x002fea000383ffff */
[----:B------:R-:W-:Y:S05]  /*0120*/  EXIT ;  /* 0x000000000000794d */ /* 0x000fea0003800000 */
.L_x_25:
        /* <DEDUP_REMOVED lines=13> */
.L_x_41:


//--------------------- .text._Z21calculate_counts_cudaiiiPjPiS0_PfS1_ --------------------------
	.section	.text._Z21calculate_counts_cudaiiiPjPiS0_PfS1_,"ax",@progbits
	.align	128
        .global         _Z21calculate_counts_cudaiiiPjPiS0_PfS1_
        .type           _Z21calculate_counts_cudaiiiPjPiS0_PfS1_,@function
        .size           _Z21calculate_counts_cudaiiiPjPiS0_PfS1_,(.L_x_38 - _Z21calculate_counts_cudaiiiPjPiS0_PfS1_)
        .other          _Z21calculate_counts_cudaiiiPjPiS0_PfS1_,@"STO_CUDA_ENTRY STV_DEFAULT"
_Z21calculate_counts_cudaiiiPjPiS0_PfS1_:
.text._Z21calculate_counts_cudaiiiPjPiS0_PfS1_:
        /* <DEDUP_REMOVED lines=8> */
[----:B------:R-:W0:Y:S01]  /*0080*/  LDCU UR4, c[0x0][0x370] ;  /* 0x00006e00ff0477ac */ /* 0x000e220008000800 */
[----:B------:R-:W1:Y:S01]  /*0090*/  LDCU.64 UR6, c[0x0][0x358] ;  /* 0x00006b00ff0677ac */ /* 0x000e620008000a00 */
[----:B------:R-:W2:Y:S01]  /*00a0*/  LDCU.64 UR8, c[0x0][0x390] ;  /* 0x00007200ff0877ac */ /* 0x000ea20008000a00 */
[----:B0-----:R-:W-:-:S07]  /*00b0*/  IMAD R11, R11, UR4, RZ ;  /* 0x000000040b0b7c24 */ /* 0x001fce000f8e02ff */
.L_x_32:
[----:B0-----:R-:W0:Y:S01]  /*00c0*/  LDC.64 R2, c[0x0][0x3a8] ;  /* 0x0000ea00ff027b82 */ /* 0x001e220000000a00 */
[----:B------:R-:W3:Y:S07]  /*00d0*/  LDCU UR4, c[0x0][0x380] ;  /* 0x00007000ff0477ac */ /* 0x000eee0008000800 */
[----:B------:R-:W4:Y:S08]  /*00e0*/  LDC.64 R6, c[0x0][0x3b0] ;  /* 0x0000ec00ff067b82 */ /* 0x000f300000000a00 */
[----:B-1----:R-:W5:Y:S01]  /*00f0*/  LDC.64 R12, c[0x0][0x398] ;  /* 0x0000e600ff0c7b82 */ /* 0x002f620000000a00 */
[----:B0-----:R-:W-:-:S07]  /*0100*/  IMAD.WIDE R2, R8, 0x4, R2 ;  /* 0x0000000408027825 */ /* 0x001fce00078e0202 */
[----:B------:R-:W0:Y:S01]  /*0110*/  LDC.64 R14, c[0x0][0x3a0] ;  /* 0x0000e800ff0e7b82 */ /* 0x000e220000000a00 */
[----:B-12---:R-:W2:Y:S01]  /*0120*/  LDG.E R10, desc[UR6][R2.64] ;  /* 0x00000006020a7981 */ /* 0x006ea2000c1e1900 */
[----:B----4-:R-:W-:-:S06]  /*0130*/  IMAD.WIDE R6, R8, 0x4, R6 ;  /* 0x0000000408067825 */ /* 0x010fcc00078e0206 */
[----:B------:R-:W4:Y:S01]  /*0140*/  LDG.E R6, desc[UR6][R6.64] ;  /* 0x0000000606067981 */ /* 0x000f22000c1e1900 */
[----:B-----5:R-:W-:-:S06]  /*0150*/  IMAD.WIDE R12, R8, 0x4, R12 ;  /* 0x00000004080c7825 */ /* 0x020fcc00078e020c */
[----:B------:R-:W5:Y:S01]  /*0160*/  LDG.E R13, desc[UR6][R12.64] ;  /* 0x000000060c0d7981 */ /* 0x000f62000c1e1900 */
[----:B0-----:R-:W-:-:S06]  /*0170*/  IMAD.WIDE R14, R8, 0x4, R14 ;  /* 0x00000004080e7825 */ /* 0x001fcc00078e020e */
[----:B------:R-:W5:Y:S01]  /*0180*/  LDG.E R15, desc[UR6][R14.64] ;  /* 0x000000060e0f7981 */ /* 0x000f62000c1e1900 */
[----:B------:R-:W-:Y:S01]  /*0190*/  IMAD.IADD R8, R11, 0x1, R8 ;  /* 0x000000010b087824 */ /* 0x000fe200078e0208 */
[----:B------:R-:W-:Y:S04]  /*01a0*/  BSSY.RECONVERGENT B0, `(.L_x_26) ;  /* 0x0000016000007945 */ /* 0x000fe80003800200 */
[----:B---3--:R-:W-:Y:S01]  /*01b0*/  ISETP.GE.AND P0, PT, R8, UR4, PT ;  /* 0x0000000408007c0c */ /* 0x008fe2000bf06270 */
[----:B--2---:R-:W0:Y:S02]  /*01c0*/  F2F.F64.F32 R4, R10 ;  /* 0x0000000a00047310 */ /* 0x004e240000201800 */
[----:B0-----:R-:W-:-:S06]  /*01d0*/  DMUL R4, R4, 1.5 ;  /* 0x3ff8000004047828 */ /* 0x001fcc0000000000 */
[----:B------:R-:W0:Y:S04]  /*01e0*/  MUFU.RCP64H R3, R5 ;  /* 0x0000000500037308 */ /* 0x000e280000001800 */
[----:B------:R-:W-:-:S06]  /*01f0*/  VIADD R2, R5, 0x300402 ;  /* 0x0030040205027836 */ /* 0x000fcc0000000000 */
[----:B0-----:R-:W-:-:S08]  /*0200*/  DFMA R16, -R4, R2, 1 ;  /* 0x3ff000000410742b */ /* 0x001fd00000000102 */
[----:B------:R-:W-:Y:S01]  /*0210*/  DFMA R16, R16, R16, R16 ;  /* 0x000000101010722b */ /* 0x000fe20000000010 */
[----:B----4-:R-:W-:Y:S01]  /*0220*/  FMUL.RZ R18, R6, 0.15915493667125701904 ;  /* 0x3e22f98306127820 */ /* 0x010fe2000040c000 */
[----:B------:R-:W-:-:S06]  /*0230*/  FSETP.GEU.AND P1, PT, |R2|, 5.8789094863358348022e-39, PT ;  /* 0x004004020200780b */ /* 0x000fcc0003f2e200 */
[----:B------:R-:W-:Y:S01]  /*0240*/  DFMA R16, R2, R16, R2 ;  /* 0x000000100210722b */ /* 0x000fe20000000002 */
[----:B------:R0:W1:Y:S08]  /*0250*/  MUFU.COS R9, R18 ;  /* 0x0000001200097308 */ /* 0x0000700000000000 */
[----:B------:R0:W2:Y:S01]  /*0260*/  MUFU.SIN R0, R18 ;  /* 0x0000001200007308 */ /* 0x0000a20000000400 */
[----:B------:R-:W-:Y:S01]  /*0270*/  DFMA R6, -R4, R16, 1 ;  /* 0x3ff000000406742b */ /* 0x000fe20000000110 */
[----:B-----5:R-:W-:-:S02]  /*0280*/  I2FP.F32.S32 R13, R13 ;  /* 0x0000000d000d7245 */ /* 0x020fc40000201400 */
[----:B------:R-:W-:-:S05]  /*0290*/  I2FP.F32.S32 R15, R15 ;  /* 0x0000000f000f7245 */ /* 0x000fca0000201400 */
[----:B------:R-:W-:Y:S01]  /*02a0*/  DFMA R2, R16, R6, R16 ;  /* 0x000000061002722b */ /* 0x000fe20000000010 */
[----:B01----:R-:W-:Y:S10]  /*02b0*/  @P1 BRA `(.L_x_27) ;  /* 0x0000000000101947 */ /* 0x003ff40003800000 */
[----:B------:R-:W-:Y:S02]  /*02c0*/  LOP3.LUT R2, R5, 0x7fffffff, RZ, 0xc0, !PT ;  /* 0x7fffffff05027812 */ /* 0x000fe400078ec0ff */
[----:B------:R-:W-:Y:S02]  /*02d0*/  MOV R6, 0x300 ;  /* 0x0000030000067802 */ /* 0x000fe40000000f00 */
[----:B------:R-:W-:-:S07]  /*02e0*/  IADD3 R16, PT, PT, R2, -0x100000, RZ ;  /* 0xfff0000002107810 */ /* 0x000fce0007ffe0ff */
[----:B--2---:R-:W-:Y:S05]  /*02f0*/  CALL.REL.NOINC `($__internal_0_$__cuda_sm20_dblrcp_rn_slowpath_v3) ;  /* 0x0000000400447944 */ /* 0x004fea0003c00000 */
.L_x_27:
[----:B------:R-:W-:Y:S05]  /*0300*/  BSYNC.RECONVERGENT B0 ;  /* 0x0000000000007941 */ /* 0x000fea0003800200 */
.L_x_26:
[----:B------:R-:W0:Y:S01]  /*0310*/  LDC R20, c[0x0][0x388] ;  /* 0x0000e200ff147b82 */ /* 0x000e220000000800 */
[----:B------:R-:W-:Y:S01]  /*0320*/  BSSY.RECONVERGENT B0, `(.L_x_28) ;  /* 0x000004c000007945 */ /* 0x000fe20003800200 */
[----:B------:R-:W-:Y:S01]  /*0330*/  IMAD.MOV.U32 R16, RZ, RZ, RZ ;  /* 0x000000ffff107224 */ /* 0x000fe200078e00ff */
[----:B------:R-:W-:Y:S01]  /*0340*/  MOV R6, 0xffffffff ;  /* 0xffffffff00067802 */ /* 0x000fe20000000f00 */
[----:B------:R-:W-:-:S04]  /*0350*/  IMAD.MOV.U32 R7, RZ, RZ, -0x1 ;  /* 0xffffffffff077424 */ /* 0x000fc800078e00ff */
[----:B------:R-:W1:Y:S03]  /*0360*/  LDC R12, c[0x0][0x384] ;  /* 0x0000e100ff0c7b82 */ /* 0x000e660000000800 */
.L_x_31:
[-C--:B------:R-:W-:Y:S01]  /*0370*/  FMUL R14, R9, R16.reuse ;  /* 0x00000010090e7220 */ /* 0x080fe20000400000 */
[----:B--2---:R-:W-:Y:S01]  /*0380*/  FMUL R18, R0, R16 ;  /* 0x0000001000127220 */ /* 0x004fe20000400000 */
[----:B------:R-:W2:Y:S01]  /*0390*/  F2F.F64.F32 R4, R16 ;  /* 0x0000001000047310 */ /* 0x000ea20000201800 */
[----:B------:R-:W-:Y:S01]  /*03a0*/  BSSY.RECONVERGENT B1, `(.L_x_29) ;  /* 0x0000042000017945 */ /* 0x000fe20003800200 */
[C---:B------:R-:W-:Y:S01]  /*03b0*/  FFMA R14, R10.reuse, R14, R13 ;  /* 0x0000000e0a0e7223 */ /* 0x040fe2000000000d */
[----:B------:R-:W-:-:S05]  /*03c0*/  FFMA R17, -R10, R18, R15 ;  /* 0x000000120a117223 */ /* 0x000fca000000010f */
[----:B------:R-:W3:Y:S01]  /*03d0*/  F2I.TRUNC.NTZ R14, R14 ;  /* 0x0000000e000e7305 */ /* 0x000ee2000020f100 */
[----:B--2---:R-:W-:-:S07]  /*03e0*/  DADD R4, R4, R2 ;  /* 0x0000000004047229 */ /* 0x004fce0000000002 */
[----:B------:R-:W2:Y:S01]  /*03f0*/  F2I.TRUNC.NTZ R17, R17 ;  /* 0x0000001100117305 */ /* 0x000ea2000020f100 */
[----:B---3--:R-:W-:-:S07]  /*0400*/  ISETP.EQ.AND P3, PT, R14, R7, PT ;  /* 0x000000070e00720c */ /* 0x008fce0003f62270 */
[----:B------:R-:W3:Y:S01]  /*0410*/  F2F.F32.F64 R16, R4 ;  /* 0x0000000400107310 */ /* 0x000ee20000301000 */
[----:B--2---:R-:W-:Y:S02]  /*0420*/  ISETP.NE.AND P2, PT, R17, R6, PT ;  /* 0x000000061100720c */ /* 0x004fe40003f45270 */
[----:B---3--:R-:W-:-:S11]  /*0430*/  FSETP.GTU.AND P1, PT, R16, 1, PT ;  /* 0x3f8000001000780b */ /* 0x008fd60003f2c000 */
[----:B------:R-:W-:Y:S05]  /*0440*/  @!P2 BRA P3, `(.L_x_30) ;  /* 0x0000000000dca947 */ /* 0x000fea0001800000 */
[----:B0-----:R-:W-:Y:S02]  /*0450*/  IABS R18, R20 ;  /* 0x0000001400127213 */ /* 0x001fe40000000000 */
[----:B-1----:R-:W-:Y:S02]  /*0460*/  IABS R19, R12 ;  /* 0x0000000c00137213 */ /* 0x002fe40000000000 */
[----:B------:R-:W0:Y:S01]  /*0470*/  I2F.RP R21, R18 ;  /* 0x0000001200157306 */ /* 0x000e220000209400 */
[----:B------:R-:W-:Y:S02]  /*0480*/  IABS R24, R17 ;  /* 0x0000001100187213 */ /* 0x000fe40000000000 */
[----:B------:R-:W-:-:S05]  /*0490*/  ISETP.NE.AND P4, PT, R20, RZ, PT ;  /* 0x000000ff1400720c */ /* 0x000fca0003f85270 */
[----:B------:R-:W1:Y:S08]  /*04a0*/  I2F.RP R22, R19 ;  /* 0x0000001300167306 */ /* 0x000e700000209400 */
[----:B0-----:R-:W0:Y:S08]  /*04b0*/  MUFU.RCP R21, R21 ;  /* 0x0000001500157308 */ /* 0x001e300000001000 */
[----:B-1----:R-:W1:Y:S01]  /*04c0*/  MUFU.RCP R22, R22 ;  /* 0x0000001600167308 */ /* 0x002e620000001000 */
[----:B0-----:R-:W-:-:S07]  /*04d0*/  VIADD R4, R21, 0xffffffe ;  /* 0x0ffffffe15047836 */ /* 0x001fce0000000000 */
[----:B------:R0:W2:Y:S01]  /*04e0*/  F2I.FTZ.U32.TRUNC.NTZ R5, R4 ;  /* 0x0000000400057305 */ /* 0x0000a2000021f000 */
[----:B-1----:R-:W-:Y:S01]  /*04f0*/  VIADD R6, R22, 0xffffffe ;  /* 0x0ffffffe16067836 */ /* 0x002fe20000000000 */
[----:B------:R-:W-:-:S06]  /*0500*/  IABS R22, R14 ;  /* 0x0000000e00167213 */ /* 0x000fcc0000000000 */
[----:B------:R1:W3:Y:S01]  /*0510*/  F2I.FTZ.U32.TRUNC.NTZ R7, R6 ;  /* 0x0000000600077305 */ /* 0x0002e2000021f000 */
[----:B0-----:R-:W-:Y:S01]  /*0520*/  IMAD.MOV.U32 R4, RZ, RZ, RZ ;  /* 0x000000ffff047224 */ /* 0x001fe200078e00ff */
[----:B--2---:R-:W-:Y:S01]  /*0530*/  IADD3 R23, PT, PT, RZ, -R5, RZ ;  /* 0x80000005ff177210 */ /* 0x004fe20007ffe0ff */
[----:B-1----:R-:W-:-:S04]  /*0540*/  IMAD.MOV.U32 R6, RZ, RZ, RZ ;  /* 0x000000ffff067224 */ /* 0x002fc800078e00ff */
[----:B------:R-:W-:Y:S02]  /*0550*/  IMAD R23, R23, R18, RZ ;  /* 0x0000001217177224 */ /* 0x000fe400078e02ff */
[----:B---3--:R-:W-:Y:S02]  /*0560*/  IMAD.MOV R26, RZ, RZ, -R7 ;  /* 0x000000ffff1a7224 */ /* 0x008fe400078e0a07 */
[----:B------:R-:W-:Y:S01]  /*0570*/  IMAD.HI.U32 R4, R5, R23, R4 ;  /* 0x0000001705047227 */ /* 0x000fe200078e0004 */
[----:B------:R-:W-:-:S03]  /*0580*/  MOV R5, R24 ;  /* 0x0000001800057202 */ /* 0x000fc60000000f00 */
[----:B------:R-:W-:Y:S02]  /*0590*/  IMAD R21, R26, R19, RZ ;  /* 0x000000131a157224 */ /* 0x000fe400078e02ff */
[----:B------:R-:W-:-:S04]  /*05a0*/  IMAD.HI.U32 R4, R4, R5, RZ ;  /* 0x0000000504047227 */ /* 0x000fc800078e00ff */
[----:B------:R-:W-:Y:S01]  /*05b0*/  IMAD.HI.U32 R6, R7, R21, R6 ;  /* 0x0000001507067227 */ /* 0x000fe200078e0006 */
[----:B------:R-:W-:-:S03]  /*05c0*/  IADD3 R4, PT, PT, -R4, RZ, RZ ;  /* 0x000000ff04047210 */ /* 0x000fc60007ffe1ff */
[----:B------:R-:W-:Y:S02]  /*05d0*/  IMAD.MOV.U32 R7, RZ, RZ, R22 ;  /* 0x000000ffff077224 */ /* 0x000fe400078e0016 */
[----:B------:R-:W-:Y:S02]  /*05e0*/  IMAD R5, R18, R4, R5 ;  /* 0x0000000412057224 */ /* 0x000fe400078e0205 */
[----:B------:R-:W-:-:S03]  /*05f0*/  IMAD.HI.U32 R6, R6, R7, RZ ;  /* 0x0000000706067227 */ /* 0x000fc600078e00ff */
[----:B------:R-:W-:Y:S01]  /*0600*/  ISETP.GT.U32.AND P2, PT, R18, R5, PT ;  /* 0x000000051200720c */ /* 0x000fe20003f44070 */
[----:B------:R-:W-:-:S04]  /*0610*/  IMAD.MOV R6, RZ, RZ, -R6 ;  /* 0x000000ffff067224 */ /* 0x000fc800078e0a06 */
[----:B------:R-:W-:-:S05]  /*0620*/  IMAD R4, R19, R6, R7 ;  /* 0x0000000613047224 */ /* 0x000fca00078e0207 */
[----:B------:R-:W-:-:S03]  /*0630*/  ISETP.GT.U32.AND P3, PT, R19, R4, PT ;  /* 0x000000041300720c */ /* 0x000fc60003f64070 */
[----:B------:R-:W-:Y:S01]  /*0640*/  @!P2 IMAD.IADD R5, R5, 0x1, -R18 ;  /* 0x000000010505a824 */ /* 0x000fe200078e0a12 */
[----:B------:R-:W-:-:S04]  /*0650*/  ISETP.GE.AND P2, PT, R17, RZ, PT ;  /* 0x000000ff1100720c */ /* 0x000fc80003f46270 */
[----:B------:R-:W-:-:S05]  /*0660*/  ISETP.GT.U32.AND P5, PT, R18, R5, PT ;  /* 0x000000051200720c */ /* 0x000fca0003fa4070 */
[----:B------:R-:W-:Y:S02]  /*0670*/  @!P3 IADD3 R4, PT, PT, R4, -R19, RZ ;  /* 0x800000130404b210 */ /* 0x000fe40007ffe0ff */
[----:B------:R-:W-:Y:S02]  /*0680*/  ISETP.GE.AND P3, PT, R14, RZ, PT ;  /* 0x000000ff0e00720c */ /* 0x000fe40003f66270 */
[----:B------:R-:W-:-:S04]  /*0690*/  ISETP.GT.U32.AND P6, PT, R19, R4, PT ;  /* 0x000000041300720c */ /* 0x000fc80003fc4070 */
[----:B------:R-:W-:Y:S01]  /*06a0*/  @!P5 IMAD.IADD R5, R5, 0x1, -R18 ;  /* 0x000000010505d824 */ /* 0x000fe200078e0a12 */
[----:B------:R-:W-:-:S04]  /*06b0*/  ISETP.NE.AND P5, PT, R12, RZ, PT ;  /* 0x000000ff0c00720c */ /* 0x000fc80003fa5270 */
[----:B------:R-:W-:Y:S02]  /*06c0*/  @!P2 IADD3 R5, PT, PT, -R5, RZ, RZ ;  /* 0x000000ff0505a210 */ /* 0x000fe40007ffe1ff */
[----:B------:R-:W-:Y:S02]  /*06d0*/  @!P4 LOP3.LUT R5, RZ, R20, RZ, 0x33, !PT ;  /* 0x00000014ff05c212 */ /* 0x000fe400078e33ff */
[----:B------:R-:W-:Y:S01]  /*06e0*/  @!P6 IMAD.IADD R4, R4, 0x1, -R19 ;  /* 0x000000010404e824 */ /* 0x000fe200078e0a13 */
[----:B------:R-:W-:Y:S02]  /*06f0*/  MOV R19, 0x1869f ;  /* 0x0001869f00137802 */ /* 0x000fe40000000f00 */
[-C--:B------:R-:W-:Y:S02]  /*0700*/  IMAD R7, R5, R12.reuse, RZ ;  /* 0x0000000c05077224 */ /* 0x080fe400078e02ff */
[----:B------:R-:W-:Y:S01]  /*0710*/  @!P3 IMAD.MOV R4, RZ, RZ, -R4 ;  /* 0x000000ffff04b224 */ /* 0x000fe200078e0a04 */
[----:B------:R-:W-:-:S04]  /*0720*/  @!P5 LOP3.LUT R4, RZ, R12, RZ, 0x33, !PT ;  /* 0x0000000cff04d212 */ /* 0x000fc800078e33ff */
[----:B------:R-:W-:Y:S02]  /*0730*/  SHF.R.S32.HI R5, RZ, 0x1f, R4 ;  /* 0x0000001fff057819 */ /* 0x000fe40000011404 */
[----:B------:R-:W-:Y:S02]  /*0740*/  IADD3 R6, P2, PT, R7, R4, RZ ;  /* 0x0000000407067210 */ /* 0x000fe40007f5e0ff */
[----:B------:R-:W-:-:S05]  /*0750*/  SHF.R.S32.HI R4, RZ, 0x1f, R7 ;  /* 0x0000001fff047819 */ /* 0x000fca0000011407 */
[----:B------:R-:W-:Y:S01]  /*0760*/  IMAD.X R5, R4, 0x1, R5, P2 ;  /* 0x0000000104057824 */ /* 0x000fe200010e0605 */
[----:B------:R-:W-:-:S04]  /*0770*/  LEA R4, P2, R6, UR8, 0x2 ;  /* 0x0000000806047c11 */ /* 0x000fc8000f8410ff */
[----:B------:R-:W-:-:S05]  /*0780*/  LEA.HI.X R5, R6, UR9, R5, 0x2, P2 ;  /* 0x0000000906057c11 */ /* 0x000fca00090f1405 */
[----:B------:R2:W-:Y:S01]  /*0790*/  REDG.E.INC.STRONG.GPU desc[UR6][R4.64], R19 ;  /* 0x000000130400798e */ /* 0x0005e2000d92e106 */
[----:B------:R-:W-:Y:S02]  /*07a0*/  IMAD.MOV.U32 R7, RZ, RZ, R14 ;  /* 0x000000ffff077224 */ /* 0x000fe400078e000e */
[----:B------:R-:W-:-:S07]  /*07b0*/  IMAD.MOV.U32 R6, RZ, RZ, R17 ;  /* 0x000000ffff067224 */ /* 0x000fce00078e0011 */
.L_x_30:
[----:B------:R-:W-:Y:S05]  /*07c0*/  BSYNC.RECONVERGENT B1 ;  /* 0x0000000000017941 */ /* 0x000fea0003800200 */
.L_x_29:
[----:B------:R-:W-:Y:S05]  /*07d0*/  @!P1 BRA `(.L_x_31) ;  /* 0xfffffff800e49947 */ /* 0x000fea000383ffff */
[----:B------:R-:W-:Y:S05]  /*07e0*/  BSYNC.RECONVERGENT B0 ;  /* 0x0000000000007941 */ /* 0x000fea0003800200 */
.L_x_28:
[----:B------:R-:W-:Y:S05]  /*07f0*/  @!P0 BRA `(.L_x_32) ;  /* 0xfffffff800308947 */ /* 0x000fea000383ffff */
[----:B------:R-:W-:Y:S05]  /*0800*/  EXIT ;  /* 0x000000000000794d */ /* 0x000fea0003800000 */
        .weak           $__internal_0_$__cuda_sm20_dblrcp_rn_slowpath_v3
        .type           $__internal_0_$__cuda_sm20_dblrcp_rn_slowpath_v3,@function
        .size           $__internal_0_$__cuda_sm20_dblrcp_rn_slowpath_v3,(.L_x_38 - $__internal_0_$__cuda_sm20_dblrcp_rn_slowpath_v3)
$__internal_0_$__cuda_sm20_dblrcp_rn_slowpath_v3:
[----:B------:R-:W-:Y:S01]  /*0810*/  MOV R2, R4 ;  /* 0x0000000400027202 */ /* 0x000fe20000000f00 */
[----:B------:R-:W-:Y:S01]  /*0820*/  IMAD.MOV.U32 R3, RZ, RZ, R5 ;  /* 0x000000ffff037224 */ /* 0x000fe200078e0005 */
[----:B------:R-:W-:Y:S05]  /*0830*/  BSSY.RECONVERGENT B1, `(.L_x_33) ;  /* 0x0000024000017945 */ /* 0x000fea0003800200 */
[----:B------:R-:W-:-:S14]  /*0840*/  DSETP.GTU.AND P1, PT, |R2|, +INF , PT ;  /* 0x7ff000000200742a */ /* 0x000fdc0003f2c200 */
[----:B------:R-:W-:Y:S05]  /*0850*/  @P1 BRA `(.L_x_34) ;  /* 0x00000000007c1947 */ /* 0x000fea0003800000 */
[----:B------:R-:W-:-:S05]  /*0860*/  LOP3.LUT R7, R5, 0x7fffffff, RZ, 0xc0, !PT ;  /* 0x7fffffff05077812 */ /* 0x000fca00078ec0ff */
[----:B------:R-:W-:-:S05]  /*0870*/  VIADD R4, R7, 0xffffffff ;  /* 0xffffffff07047836 */ /* 0x000fca0000000000 */
[----:B------:R-:W-:-:S13]  /*0880*/  ISETP.GE.U32.AND P1, PT, R4, 0x7fefffff, PT ;  /* 0x7fefffff0400780c */ /* 0x000fda0003f26070 */
[----:B------:R-:W-:Y:S02]  /*0890*/  @P1 LOP3.LUT R5, R3, 0x7ff00000, RZ, 0x3c, !PT ;  /* 0x7ff0000003051812 */ /* 0x000fe400078e3cff */
[----:B------:R-:W-:Y:S01]  /*08a0*/  @P1 MOV R4, RZ ;  /* 0x000000ff00041202 */ /* 0x000fe20000000f00 */
[----:B------:R-:W-:Y:S06]  /*08b0*/  @P1 BRA `(.L_x_35) ;  /* 0x00000000006c1947 */ /* 0x000fec0003800000 */
[----:B------:R-:W-:-:S13]  /*08c0*/  ISETP.GE.U32.AND P1, PT, R7, 0x1000001, PT ;  /* 0x010000010700780c */ /* 0x000fda0003f26070 */
[----:B------:R-:W-:Y:S05]  /*08d0*/  @!P1 BRA `(.L_x_36) ;  /* 0x0000000000349947 */ /* 0x000fea0003800000 */
[----:B------:R-:W-:Y:S02]  /*08e0*/  VIADD R5, R3, 0xc0200000 ;  /* 0xc020000003057836 */ /* 0x000fe40000000000 */
[----:B------:R-:W-:Y:S02]  /*08f0*/  IMAD.MOV.U32 R4, RZ, RZ, R2 ;  /* 0x000000ffff047224 */ /* 0x000fe400078e0002 */
[----:B------:R-:W0:Y:S04]  /*0900*/  MUFU.RCP64H R17, R5 ;  /* 0x0000000500117308 */ /* 0x000e280000001800 */
[----:B0-----:R-:W-:-:S08]  /*0910*/  DFMA R18, -R4, R16, 1 ;  /* 0x3ff000000412742b */ /* 0x001fd00000000110 */
[----:B------:R-:W-:-:S08]  /*0920*/  DFMA R18, R18, R18, R18 ;  /* 0x000000121212722b */ /* 0x000fd00000000012 */
[----:B------:R-:W-:-:S08]  /*0930*/  DFMA R18, R16, R18, R16 ;  /* 0x000000121012722b */ /* 0x000fd00000000010 */
[----:B------:R-:W-:-:S08]  /*0940*/  DFMA R16, -R4, R18, 1 ;  /* 0x3ff000000410742b */ /* 0x000fd00000000112 */
[----:B------:R-:W-:-:S08]  /*0950*/  DFMA R16, R18, R16, R18 ;  /* 0x000000101210722b */ /* 0x000fd00000000012 */
[----:B------:R-:W-:-:S08]  /*0960*/  DMUL R16, R16, 2.2250738585072013831e-308 ;  /* 0x0010000010107828 */ /* 0x000fd00000000000 */
[----:B------:R-:W-:-:S08]  /*0970*/  DFMA R2, -R2, R16, 1 ;  /* 0x3ff000000202742b */ /* 0x000fd00000000110 */
[----:B------:R-:W-:-:S08]  /*0980*/  DFMA R2, R2, R2, R2 ;  /* 0x000000020202722b */ /* 0x000fd00000000002 */
[----:B------:R-:W-:Y:S01]  /*0990*/  DFMA R4, R16, R2, R16 ;  /* 0x000000021004722b */ /* 0x000fe20000000010 */
[----:B------:R-:W-:Y:S10]  /*09a0*/  BRA `(.L_x_35) ;  /* 0x0000000000307947 */ /* 0x000ff40003800000 */
.L_x_36:
[----:B------:R-:W-:Y:S01]  /*09b0*/  DMUL R2, R2, 8.11296384146066816958e+31 ;  /* 0x4690000002027828 */ /* 0x000fe20000000000 */
[----:B------:R-:W-:-:S05]  /*09c0*/  MOV R4, R16 ;  /* 0x0000001000047202 */ /* 0x000fca0000000f00 */
[----:B------:R-:W0:Y:S02]  /*09d0*/  MUFU.RCP64H R5, R3 ;  /* 0x0000000300057308 */ /* 0x000e240000001800 */
[----:B0-----:R-:W-:-:S08]  /*09e0*/  DFMA R16, -R2, R4, 1 ;  /* 0x3ff000000210742b */ /* 0x001fd00000000104 */
[----:B------:R-:W-:-:S08]  /*09f0*/  DFMA R16, R16, R16, R16 ;  /* 0x000000101010722b */ /* 0x000fd00000000010 */
[----:B------:R-:W-:-:S08]  /*0a00*/  DFMA R16, R4, R16, R4 ;  /* 0x000000100410722b */ /* 0x000fd00000000004 */
[----:B------:R-:W-:-:S08]  /*0a10*/  DFMA R4, -R2, R16, 1 ;  /* 0x3ff000000204742b */ /* 0x000fd00000000110 */
[----:B------:R-:W-:-:S08]  /*0a20*/  DFMA R4, R16, R4, R16 ;  /* 0x000000041004722b */ /* 0x000fd00000000010 */
[----:B------:R-:W-:Y:S01]  /*0a30*/  DMUL R4, R4, 8.11296384146066816958e+31 ;  /* 0x4690000004047828 */ /* 0x000fe20000000000 */
[----:B------:R-:W-:Y:S10]  /*0a40*/  BRA `(.L_x_35) ;  /* 0x0000000000087947 */ /* 0x000ff40003800000 */
.L_x_34:
[----:B------:R-:W-:Y:S01]  /*0a50*/  LOP3.LUT R5, R3, 0x80000, RZ, 0xfc, !PT ;  /* 0x0008000003057812 */ /* 0x000fe200078efcff */
[----:B------:R-:W-:-:S07]  /*0a60*/  IMAD.MOV.U32 R4, RZ, RZ, R2 ;  /* 0x000000ffff047224 */ /* 0x000fce00078e0002 */
.L_x_35:
[----:B------:R-:W-:Y:S05]  /*0a70*/  BSYNC.RECONVERGENT B1 ;  /* 0x0000000000017941 */ /* 0x000fea0003800200 */
.L_x_33:
[----:B------:R-:W-:Y:S01]  /*0a80*/  HFMA2 R7, -RZ, RZ, 0, 0 ;  /* 0x00000000ff077431 */ /* 0x000fe200000001ff */
[----:B------:R-:W-:Y:S01]  /*0a90*/  MOV R2, R4 ;  /* 0x0000000400027202 */ /* 0x000fe20000000f00 */
[----:B------:R-:W-:Y:S02]  /*0aa0*/  IMAD.MOV.U32 R3, RZ, RZ, R5 ;  /* 0x000000ffff037224 */ /* 0x000fe400078e0005 */
[----:B------:R-:W-:Y:S05]  /*0ab0*/  RET.REL.NODEC R6 `(_Z21calculate_counts_cudaiiiPjPiS0_PfS1_) ;  /* 0xfffffff406507950 */ /* 0x000fea0003c3ffff */
.L_x_37:
        /* <DEDUP_REMOVED lines=12> */
.L_x_38:


//--------------------- .nv.shared.reserved.0     --------------------------
	.section	.nv.shared.reserved.0,"aw",@nobits
	.weak		__nv_reservedSMEM_offset_0_alias
	.size		__nv_reservedSMEM_offset_0_alias, 0, 64
	.other		__nv_reservedSMEM_offset_0_alias,@"STO_CUDA_RESERVED_SHARED STV_DEFAULT"
__nv_reservedSMEM_offset_0_alias:
	.zero		0
	.zero		64


//--------------------- .nv.shared._Z20estimate_result_cudaPfPjifS_ --------------------------
	.section	.nv.shared._Z20estimate_result_cudaPfPjifS_,"aw",@nobits
	.sectionflags	@""
	.align	4
.nv.shared._Z20estimate_result_cudaPfPjifS_:
	.zero		1408


//--------------------- .nv.constant0._Z16draw_result_cudaPjifPf --------------------------
	.section	.nv.constant0._Z16draw_result_cudaPjifPf,"a",@progbits
	.sectionflags	@""
	.align	4
.nv.constant0._Z16draw_result_cudaPjifPf:
	.zero		920


//--------------------- .nv.constant0._Z20estimate_result_cudaPfPjifS_ --------------------------
	.section	.nv.constant0._Z20estimate_result_cudaPfPjifS_,"a",@progbits
	.sectionflags	@""
	.align	4
.nv.constant0._Z20estimate_result_cudaPfPjifS_:
	.zero		928


//--------------------- .nv.constant0._Z7fillOnePfi --------------------------
	.section	.nv.constant0._Z7fillOnePfi,"a",@progbits
	.sectionflags	@""
	.align	4
.nv.constant0._Z7fillOnePfi:
	.zero		908


//--------------------- .nv.constant0._Z21calculate_counts_cudaiiiPjPiS0_PfS1_ --------------------------
	.section	.nv.constant0._Z21calculate_counts_cudaiiiPjPiS0_PfS1_,"a",@progbits
	.sectionflags	@""
	.align	4
.nv.constant0._Z21calculate_counts_cudaiiiPjPiS0_PfS1_:
	.zero		952


//--------------------- SYMBOLS --------------------------

	.type		.nv.reservedSmem.offset0,@object
	.size		.nv.reservedSmem.offset0,0x4
	.type		.nv.reservedSmem.cap,@object
	.size		.nv.reservedSmem.cap,0x4
